//
// Generated by NVIDIA NVVM Compiler
//
// Compiler Build ID: CL-36424714
// Cuda compilation tools, release 13.0, V13.0.88
// Based on NVVM 20.0.0
//

.version 9.0
.target sm_100
.address_size 64

	// .globl	_Z18convolution_kernelPfS_S_
.const .align 4 .b8 d_filter[4356];
// _ZZ18convolution_kernelPfS_S_E8sh_input has been demoted

.visible .entry _Z18convolution_kernelPfS_S_(
	.param .u64 .ptr .align 1 _Z18convolution_kernelPfS_S__param_0,
	.param .u64 .ptr .align 1 _Z18convolution_kernelPfS_S__param_1,
	.param .u64 .ptr .align 1 _Z18convolution_kernelPfS_S__param_2
)
{
	.reg .pred 	%p<8>;
	.reg .b32 	%r<26>;
	.reg .b32 	%f<872>;
	.reg .b64 	%rd<11>;
	// demoted variable
	.shared .align 4 .b8 _ZZ18convolution_kernelPfS_S_E8sh_input[6144];
	ld.param.u64 	%rd4, [_Z18convolution_kernelPfS_S__param_0];
	ld.param.u64 	%rd5, [_Z18convolution_kernelPfS_S__param_1];
	cvta.to.global.u64 	%rd1, %rd5;
	mov.u32 	%r1, %tid.y;
	mov.u32 	%r2, %tid.x;
	mov.u32 	%r6, %ctaid.y;
	shl.b32 	%r3, %r6, 4;
	mov.u32 	%r7, %ctaid.x;
	shl.b32 	%r4, %r7, 4;
	setp.gt.u32 	%p1, %r1, 31;
	@%p1 bra 	$L__BB0_7;
	setp.gt.u32 	%p2, %r2, 31;
	mov.u32 	%r8, _ZZ18convolution_kernelPfS_S_E8sh_input;
	mad.lo.s32 	%r9, %r1, 192, %r8;
	shl.b32 	%r10, %r2, 2;
	add.s32 	%r5, %r9, %r10;
	@%p2 bra 	$L__BB0_4;
	add.s32 	%r11, %r3, %r1;
	mad.lo.s32 	%r12, %r11, 4112, %r4;
	add.s32 	%r13, %r12, %r2;
	mul.wide.s32 	%rd6, %r13, 4;
	add.s64 	%rd2, %rd1, %rd6;
	ld.global.f32 	%f1, [%rd2];
	st.shared.f32 	[%r5], %f1;
	setp.gt.u32 	%p3, %r2, 15;
	@%p3 bra 	$L__BB0_4;
	ld.global.f32 	%f2, [%rd2+64];
	st.shared.f32 	[%r5+64], %f2;
$L__BB0_4:
	setp.gt.u32 	%p4, %r2, 31;
	setp.gt.u32 	%p5, %r1, 15;
	or.pred  	%p6, %p5, %p4;
	@%p6 bra 	$L__BB0_7;
	add.s32 	%r14, %r1, %r3;
	mad.lo.s32 	%r15, %r14, 4112, %r4;
	add.s32 	%r16, %r15, %r2;
	add.s32 	%r17, %r16, 65792;
	mul.wide.s32 	%rd7, %r17, 4;
	add.s64 	%rd3, %rd1, %rd7;
	ld.global.f32 	%f3, [%rd3];
	st.shared.f32 	[%r5+3072], %f3;
	setp.gt.u32 	%p7, %r2, 15;
	@%p7 bra 	$L__BB0_7;
	ld.global.f32 	%f4, [%rd3+64];
	st.shared.f32 	[%r5+3136], %f4;
$L__BB0_7:
	bar.sync 	0;
	mov.u32 	%r18, _ZZ18convolution_kernelPfS_S_E8sh_input;
	mad.lo.s32 	%r19, %r1, 192, %r18;
	shl.b32 	%r20, %r2, 2;
	add.s32 	%r21, %r19, %r20;
	ld.shared.f32 	%f5, [%r21];
	ld.const.f32 	%f6, [d_filter];
	fma.rn.f32 	%f7, %f5, %f6, 0f00000000;
	ld.shared.f32 	%f8, [%r21+4];
	ld.const.f32 	%f9, [d_filter+4];
	fma.rn.f32 	%f10, %f8, %f9, %f7;
	ld.shared.f32 	%f11, [%r21+8];
	ld.const.f32 	%f12, [d_filter+8];
	fma.rn.f32 	%f13, %f11, %f12, %f10;
	ld.shared.f32 	%f14, [%r21+12];
	ld.const.f32 	%f15, [d_filter+12];
	fma.rn.f32 	%f16, %f14, %f15, %f13;
	ld.shared.f32 	%f17, [%r21+16];
	ld.const.f32 	%f18, [d_filter+16];
	fma.rn.f32 	%f19, %f17, %f18, %f16;
	ld.shared.f32 	%f20, [%r21+20];
	ld.const.f32 	%f21, [d_filter+20];
	fma.rn.f32 	%f22, %f20, %f21, %f19;
	ld.shared.f32 	%f23, [%r21+24];
	ld.const.f32 	%f24, [d_filter+24];
	fma.rn.f32 	%f25, %f23, %f24, %f22;
	ld.shared.f32 	%f26, [%r21+28];
	ld.const.f32 	%f27, [d_filter+28];
	fma.rn.f32 	%f28, %f26, %f27, %f25;
	ld.shared.f32 	%f29, [%r21+32];
	ld.const.f32 	%f30, [d_filter+32];
	fma.rn.f32 	%f31, %f29, %f30, %f28;
	ld.shared.f32 	%f32, [%r21+36];
	ld.const.f32 	%f33, [d_filter+36];
	fma.rn.f32 	%f34, %f32, %f33, %f31;
	ld.shared.f32 	%f35, [%r21+40];
	ld.const.f32 	%f36, [d_filter+40];
	fma.rn.f32 	%f37, %f35, %f36, %f34;
	ld.shared.f32 	%f38, [%r21+44];
	ld.const.f32 	%f39, [d_filter+44];
	fma.rn.f32 	%f40, %f38, %f39, %f37;
	ld.shared.f32 	%f41, [%r21+48];
	ld.const.f32 	%f42, [d_filter+48];
	fma.rn.f32 	%f43, %f41, %f42, %f40;
	ld.shared.f32 	%f44, [%r21+52];
	ld.const.f32 	%f45, [d_filter+52];
	fma.rn.f32 	%f46, %f44, %f45, %f43;
	ld.shared.f32 	%f47, [%r21+56];
	ld.const.f32 	%f48, [d_filter+56];
	fma.rn.f32 	%f49, %f47, %f48, %f46;
	ld.shared.f32 	%f50, [%r21+60];
	ld.const.f32 	%f51, [d_filter+60];
	fma.rn.f32 	%f52, %f50, %f51, %f49;
	ld.shared.f32 	%f53, [%r21+64];
	ld.const.f32 	%f54, [d_filter+64];
	fma.rn.f32 	%f55, %f53, %f54, %f52;
	ld.shared.f32 	%f56, [%r21+192];
	ld.const.f32 	%f57, [d_filter+68];
	fma.rn.f32 	%f58, %f56, %f57, %f55;
	ld.shared.f32 	%f59, [%r21+196];
	ld.const.f32 	%f60, [d_filter+72];
	fma.rn.f32 	%f61, %f59, %f60, %f58;
	ld.shared.f32 	%f62, [%r21+200];
	ld.const.f32 	%f63, [d_filter+76];
	fma.rn.f32 	%f64, %f62, %f63, %f61;
	ld.shared.f32 	%f65, [%r21+204];
	ld.const.f32 	%f66, [d_filter+80];
	fma.rn.f32 	%f67, %f65, %f66, %f64;
	ld.shared.f32 	%f68, [%r21+208];
	ld.const.f32 	%f69, [d_filter+84];
	fma.rn.f32 	%f70, %f68, %f69, %f67;
	ld.shared.f32 	%f71, [%r21+212];
	ld.const.f32 	%f72, [d_filter+88];
	fma.rn.f32 	%f73, %f71, %f72, %f70;
	ld.shared.f32 	%f74, [%r21+216];
	ld.const.f32 	%f75, [d_filter+92];
	fma.rn.f32 	%f76, %f74, %f75, %f73;
	ld.shared.f32 	%f77, [%r21+220];
	ld.const.f32 	%f78, [d_filter+96];
	fma.rn.f32 	%f79, %f77, %f78, %f76;
	ld.shared.f32 	%f80, [%r21+224];
	ld.const.f32 	%f81, [d_filter+100];
	fma.rn.f32 	%f82, %f80, %f81, %f79;
	ld.shared.f32 	%f83, [%r21+228];
	ld.const.f32 	%f84, [d_filter+104];
	fma.rn.f32 	%f85, %f83, %f84, %f82;
	ld.shared.f32 	%f86, [%r21+232];
	ld.const.f32 	%f87, [d_filter+108];
	fma.rn.f32 	%f88, %f86, %f87, %f85;
	ld.shared.f32 	%f89, [%r21+236];
	ld.const.f32 	%f90, [d_filter+112];
	fma.rn.f32 	%f91, %f89, %f90, %f88;
	ld.shared.f32 	%f92, [%r21+240];
	ld.const.f32 	%f93, [d_filter+116];
	fma.rn.f32 	%f94, %f92, %f93, %f91;
	ld.shared.f32 	%f95, [%r21+244];
	ld.const.f32 	%f96, [d_filter+120];
	fma.rn.f32 	%f97, %f95, %f96, %f94;
	ld.shared.f32 	%f98, [%r21+248];
	ld.const.f32 	%f99, [d_filter+124];
	fma.rn.f32 	%f100, %f98, %f99, %f97;
	ld.shared.f32 	%f101, [%r21+252];
	ld.const.f32 	%f102, [d_filter+128];
	fma.rn.f32 	%f103, %f101, %f102, %f100;
	ld.shared.f32 	%f104, [%r21+256];
	ld.const.f32 	%f105, [d_filter+132];
	fma.rn.f32 	%f106, %f104, %f105, %f103;
	ld.shared.f32 	%f107, [%r21+384];
	ld.const.f32 	%f108, [d_filter+136];
	fma.rn.f32 	%f109, %f107, %f108, %f106;
	ld.shared.f32 	%f110, [%r21+388];
	ld.const.f32 	%f111, [d_filter+140];
	fma.rn.f32 	%f112, %f110, %f111, %f109;
	ld.shared.f32 	%f113, [%r21+392];
	ld.const.f32 	%f114, [d_filter+144];
	fma.rn.f32 	%f115, %f113, %f114, %f112;
	ld.shared.f32 	%f116, [%r21+396];
	ld.const.f32 	%f117, [d_filter+148];
	fma.rn.f32 	%f118, %f116, %f117, %f115;
	ld.shared.f32 	%f119, [%r21+400];
	ld.const.f32 	%f120, [d_filter+152];
	fma.rn.f32 	%f121, %f119, %f120, %f118;
	ld.shared.f32 	%f122, [%r21+404];
	ld.const.f32 	%f123, [d_filter+156];
	fma.rn.f32 	%f124, %f122, %f123, %f121;
	ld.shared.f32 	%f125, [%r21+408];
	ld.const.f32 	%f126, [d_filter+160];
	fma.rn.f32 	%f127, %f125, %f126, %f124;
	ld.shared.f32 	%f128, [%r21+412];
	ld.const.f32 	%f129, [d_filter+164];
	fma.rn.f32 	%f130, %f128, %f129, %f127;
	ld.shared.f32 	%f131, [%r21+416];
	ld.const.f32 	%f132, [d_filter+168];
	fma.rn.f32 	%f133, %f131, %f132, %f130;
	ld.shared.f32 	%f134, [%r21+420];
	ld.const.f32 	%f135, [d_filter+172];
	fma.rn.f32 	%f136, %f134, %f135, %f133;
	ld.shared.f32 	%f137, [%r21+424];
	ld.const.f32 	%f138, [d_filter+176];
	fma.rn.f32 	%f139, %f137, %f138, %f136;
	ld.shared.f32 	%f140, [%r21+428];
	ld.const.f32 	%f141, [d_filter+180];
	fma.rn.f32 	%f142, %f140, %f141, %f139;
	ld.shared.f32 	%f143, [%r21+432];
	ld.const.f32 	%f144, [d_filter+184];
	fma.rn.f32 	%f145, %f143, %f144, %f142;
	ld.shared.f32 	%f146, [%r21+436];
	ld.const.f32 	%f147, [d_filter+188];
	fma.rn.f32 	%f148, %f146, %f147, %f145;
	ld.shared.f32 	%f149, [%r21+440];
	ld.const.f32 	%f150, [d_filter+192];
	fma.rn.f32 	%f151, %f149, %f150, %f148;
	ld.shared.f32 	%f152, [%r21+444];
	ld.const.f32 	%f153, [d_filter+196];
	fma.rn.f32 	%f154, %f152, %f153, %f151;
	ld.shared.f32 	%f155, [%r21+448];
	ld.const.f32 	%f156, [d_filter+200];
	fma.rn.f32 	%f157, %f155, %f156, %f154;
	ld.shared.f32 	%f158, [%r21+576];
	ld.const.f32 	%f159, [d_filter+204];
	fma.rn.f32 	%f160, %f158, %f159, %f157;
	ld.shared.f32 	%f161, [%r21+580];
	ld.const.f32 	%f162, [d_filter+208];
	fma.rn.f32 	%f163, %f161, %f162, %f160;
	ld.shared.f32 	%f164, [%r21+584];
	ld.const.f32 	%f165, [d_filter+212];
	fma.rn.f32 	%f166, %f164, %f165, %f163;
	ld.shared.f32 	%f167, [%r21+588];
	ld.const.f32 	%f168, [d_filter+216];
	fma.rn.f32 	%f169, %f167, %f168, %f166;
	ld.shared.f32 	%f170, [%r21+592];
	ld.const.f32 	%f171, [d_filter+220];
	fma.rn.f32 	%f172, %f170, %f171, %f169;
	ld.shared.f32 	%f173, [%r21+596];
	ld.const.f32 	%f174, [d_filter+224];
	fma.rn.f32 	%f175, %f173, %f174, %f172;
	ld.shared.f32 	%f176, [%r21+600];
	ld.const.f32 	%f177, [d_filter+228];
	fma.rn.f32 	%f178, %f176, %f177, %f175;
	ld.shared.f32 	%f179, [%r21+604];
	ld.const.f32 	%f180, [d_filter+232];
	fma.rn.f32 	%f181, %f179, %f180, %f178;
	ld.shared.f32 	%f182, [%r21+608];
	ld.const.f32 	%f183, [d_filter+236];
	fma.rn.f32 	%f184, %f182, %f183, %f181;
	ld.shared.f32 	%f185, [%r21+612];
	ld.const.f32 	%f186, [d_filter+240];
	fma.rn.f32 	%f187, %f185, %f186, %f184;
	ld.shared.f32 	%f188, [%r21+616];
	ld.const.f32 	%f189, [d_filter+244];
	fma.rn.f32 	%f190, %f188, %f189, %f187;
	ld.shared.f32 	%f191, [%r21+620];
	ld.const.f32 	%f192, [d_filter+248];
	fma.rn.f32 	%f193, %f191, %f192, %f190;
	ld.shared.f32 	%f194, [%r21+624];
	ld.const.f32 	%f195, [d_filter+252];
	fma.rn.f32 	%f196, %f194, %f195, %f193;
	ld.shared.f32 	%f197, [%r21+628];
	ld.const.f32 	%f198, [d_filter+256];
	fma.rn.f32 	%f199, %f197, %f198, %f196;
	ld.shared.f32 	%f200, [%r21+632];
	ld.const.f32 	%f201, [d_filter+260];
	fma.rn.f32 	%f202, %f200, %f201, %f199;
	ld.shared.f32 	%f203, [%r21+636];
	ld.const.f32 	%f204, [d_filter+264];
	fma.rn.f32 	%f205, %f203, %f204, %f202;
	ld.shared.f32 	%f206, [%r21+640];
	ld.const.f32 	%f207, [d_filter+268];
	fma.rn.f32 	%f208, %f206, %f207, %f205;
	ld.shared.f32 	%f209, [%r21+768];
	ld.const.f32 	%f210, [d_filter+272];
	fma.rn.f32 	%f211, %f209, %f210, %f208;
	ld.shared.f32 	%f212, [%r21+772];
	ld.const.f32 	%f213, [d_filter+276];
	fma.rn.f32 	%f214, %f212, %f213, %f211;
	ld.shared.f32 	%f215, [%r21+776];
	ld.const.f32 	%f216, [d_filter+280];
	fma.rn.f32 	%f217, %f215, %f216, %f214;
	ld.shared.f32 	%f218, [%r21+780];
	ld.const.f32 	%f219, [d_filter+284];
	fma.rn.f32 	%f220, %f218, %f219, %f217;
	ld.shared.f32 	%f221, [%r21+784];
	ld.const.f32 	%f222, [d_filter+288];
	fma.rn.f32 	%f223, %f221, %f222, %f220;
	ld.shared.f32 	%f224, [%r21+788];
	ld.const.f32 	%f225, [d_filter+292];
	fma.rn.f32 	%f226, %f224, %f225, %f223;
	ld.shared.f32 	%f227, [%r21+792];
	ld.const.f32 	%f228, [d_filter+296];
	fma.rn.f32 	%f229, %f227, %f228, %f226;
	ld.shared.f32 	%f230, [%r21+796];
	ld.const.f32 	%f231, [d_filter+300];
	fma.rn.f32 	%f232, %f230, %f231, %f229;
	ld.shared.f32 	%f233, [%r21+800];
	ld.const.f32 	%f234, [d_filter+304];
	fma.rn.f32 	%f235, %f233, %f234, %f232;
	ld.shared.f32 	%f236, [%r21+804];
	ld.const.f32 	%f237, [d_filter+308];
	fma.rn.f32 	%f238, %f236, %f237, %f235;
	ld.shared.f32 	%f239, [%r21+808];
	ld.const.f32 	%f240, [d_filter+312];
	fma.rn.f32 	%f241, %f239, %f240, %f238;
	ld.shared.f32 	%f242, [%r21+812];
	ld.const.f32 	%f243, [d_filter+316];
	fma.rn.f32 	%f244, %f242, %f243, %f241;
	ld.shared.f32 	%f245, [%r21+816];
	ld.const.f32 	%f246, [d_filter+320];
	fma.rn.f32 	%f247, %f245, %f246, %f244;
	ld.shared.f32 	%f248, [%r21+820];
	ld.const.f32 	%f249, [d_filter+324];
	fma.rn.f32 	%f250, %f248, %f249, %f247;
	ld.shared.f32 	%f251, [%r21+824];
	ld.const.f32 	%f252, [d_filter+328];
	fma.rn.f32 	%f253, %f251, %f252, %f250;
	ld.shared.f32 	%f254, [%r21+828];
	ld.const.f32 	%f255, [d_filter+332];
	fma.rn.f32 	%f256, %f254, %f255, %f253;
	ld.shared.f32 	%f257, [%r21+832];
	ld.const.f32 	%f258, [d_filter+336];
	fma.rn.f32 	%f259, %f257, %f258, %f256;
	ld.shared.f32 	%f260, [%r21+960];
	ld.const.f32 	%f261, [d_filter+340];
	fma.rn.f32 	%f262, %f260, %f261, %f259;
	ld.shared.f32 	%f263, [%r21+964];
	ld.const.f32 	%f264, [d_filter+344];
	fma.rn.f32 	%f265, %f263, %f264, %f262;
	ld.shared.f32 	%f266, [%r21+968];
	ld.const.f32 	%f267, [d_filter+348];
	fma.rn.f32 	%f268, %f266, %f267, %f265;
	ld.shared.f32 	%f269, [%r21+972];
	ld.const.f32 	%f270, [d_filter+352];
	fma.rn.f32 	%f271, %f269, %f270, %f268;
	ld.shared.f32 	%f272, [%r21+976];
	ld.const.f32 	%f273, [d_filter+356];
	fma.rn.f32 	%f274, %f272, %f273, %f271;
	ld.shared.f32 	%f275, [%r21+980];
	ld.const.f32 	%f276, [d_filter+360];
	fma.rn.f32 	%f277, %f275, %f276, %f274;
	ld.shared.f32 	%f278, [%r21+984];
	ld.const.f32 	%f279, [d_filter+364];
	fma.rn.f32 	%f280, %f278, %f279, %f277;
	ld.shared.f32 	%f281, [%r21+988];
	ld.const.f32 	%f282, [d_filter+368];
	fma.rn.f32 	%f283, %f281, %f282, %f280;
	ld.shared.f32 	%f284, [%r21+992];
	ld.const.f32 	%f285, [d_filter+372];
	fma.rn.f32 	%f286, %f284, %f285, %f283;
	ld.shared.f32 	%f287, [%r21+996];
	ld.const.f32 	%f288, [d_filter+376];
	fma.rn.f32 	%f289, %f287, %f288, %f286;
	ld.shared.f32 	%f290, [%r21+1000];
	ld.const.f32 	%f291, [d_filter+380];
	fma.rn.f32 	%f292, %f290, %f291, %f289;
	ld.shared.f32 	%f293, [%r21+1004];
	ld.const.f32 	%f294, [d_filter+384];
	fma.rn.f32 	%f295, %f293, %f294, %f292;
	ld.shared.f32 	%f296, [%r21+1008];
	ld.const.f32 	%f297, [d_filter+388];
	fma.rn.f32 	%f298, %f296, %f297, %f295;
	ld.shared.f32 	%f299, [%r21+1012];
	ld.const.f32 	%f300, [d_filter+392];
	fma.rn.f32 	%f301, %f299, %f300, %f298;
	ld.shared.f32 	%f302, [%r21+1016];
	ld.const.f32 	%f303, [d_filter+396];
	fma.rn.f32 	%f304, %f302, %f303, %f301;
	ld.shared.f32 	%f305, [%r21+1020];
	ld.const.f32 	%f306, [d_filter+400];
	fma.rn.f32 	%f307, %f305, %f306, %f304;
	ld.shared.f32 	%f308, [%r21+1024];
	ld.const.f32 	%f309, [d_filter+404];
	fma.rn.f32 	%f310, %f308, %f309, %f307;
	ld.shared.f32 	%f311, [%r21+1152];
	ld.const.f32 	%f312, [d_filter+408];
	fma.rn.f32 	%f313, %f311, %f312, %f310;
	ld.shared.f32 	%f314, [%r21+1156];
	ld.const.f32 	%f315, [d_filter+412];
	fma.rn.f32 	%f316, %f314, %f315, %f313;
	ld.shared.f32 	%f317, [%r21+1160];
	ld.const.f32 	%f318, [d_filter+416];
	fma.rn.f32 	%f319, %f317, %f318, %f316;
	ld.shared.f32 	%f320, [%r21+1164];
	ld.const.f32 	%f321, [d_filter+420];
	fma.rn.f32 	%f322, %f320, %f321, %f319;
	ld.shared.f32 	%f323, [%r21+1168];
	ld.const.f32 	%f324, [d_filter+424];
	fma.rn.f32 	%f325, %f323, %f324, %f322;
	ld.shared.f32 	%f326, [%r21+1172];
	ld.const.f32 	%f327, [d_filter+428];
	fma.rn.f32 	%f328, %f326, %f327, %f325;
	ld.shared.f32 	%f329, [%r21+1176];
	ld.const.f32 	%f330, [d_filter+432];
	fma.rn.f32 	%f331, %f329, %f330, %f328;
	ld.shared.f32 	%f332, [%r21+1180];
	ld.const.f32 	%f333, [d_filter+436];
	fma.rn.f32 	%f334, %f332, %f333, %f331;
	ld.shared.f32 	%f335, [%r21+1184];
	ld.const.f32 	%f336, [d_filter+440];
	fma.rn.f32 	%f337, %f335, %f336, %f334;
	ld.shared.f32 	%f338, [%r21+1188];
	ld.const.f32 	%f339, [d_filter+444];
	fma.rn.f32 	%f340, %f338, %f339, %f337;
	ld.shared.f32 	%f341, [%r21+1192];
	ld.const.f32 	%f342, [d_filter+448];
	fma.rn.f32 	%f343, %f341, %f342, %f340;
	ld.shared.f32 	%f344, [%r21+1196];
	ld.const.f32 	%f345, [d_filter+452];
	fma.rn.f32 	%f346, %f344, %f345, %f343;
	ld.shared.f32 	%f347, [%r21+1200];
	ld.const.f32 	%f348, [d_filter+456];
	fma.rn.f32 	%f349, %f347, %f348, %f346;
	ld.shared.f32 	%f350, [%r21+1204];
	ld.const.f32 	%f351, [d_filter+460];
	fma.rn.f32 	%f352, %f350, %f351, %f349;
	ld.shared.f32 	%f353, [%r21+1208];
	ld.const.f32 	%f354, [d_filter+464];
	fma.rn.f32 	%f355, %f353, %f354, %f352;
	ld.shared.f32 	%f356, [%r21+1212];
	ld.const.f32 	%f357, [d_filter+468];
	fma.rn.f32 	%f358, %f356, %f357, %f355;
	ld.shared.f32 	%f359, [%r21+1216];
	ld.const.f32 	%f360, [d_filter+472];
	fma.rn.f32 	%f361, %f359, %f360, %f358;
	ld.shared.f32 	%f362, [%r21+1344];
	ld.const.f32 	%f363, [d_filter+476];
	fma.rn.f32 	%f364, %f362, %f363, %f361;
	ld.shared.f32 	%f365, [%r21+1348];
	ld.const.f32 	%f366, [d_filter+480];
	fma.rn.f32 	%f367, %f365, %f366, %f364;
	ld.shared.f32 	%f368, [%r21+1352];
	ld.const.f32 	%f369, [d_filter+484];
	fma.rn.f32 	%f370, %f368, %f369, %f367;
	ld.shared.f32 	%f371, [%r21+1356];
	ld.const.f32 	%f372, [d_filter+488];
	fma.rn.f32 	%f373, %f371, %f372, %f370;
	ld.shared.f32 	%f374, [%r21+1360];
	ld.const.f32 	%f375, [d_filter+492];
	fma.rn.f32 	%f376, %f374, %f375, %f373;
	ld.shared.f32 	%f377, [%r21+1364];
	ld.const.f32 	%f378, [d_filter+496];
	fma.rn.f32 	%f379, %f377, %f378, %f376;
	ld.shared.f32 	%f380, [%r21+1368];
	ld.const.f32 	%f381, [d_filter+500];
	fma.rn.f32 	%f382, %f380, %f381, %f379;
	ld.shared.f32 	%f383, [%r21+1372];
	ld.const.f32 	%f384, [d_filter+504];
	fma.rn.f32 	%f385, %f383, %f384, %f382;
	ld.shared.f32 	%f386, [%r21+1376];
	ld.const.f32 	%f387, [d_filter+508];
	fma.rn.f32 	%f388, %f386, %f387, %f385;
	ld.shared.f32 	%f389, [%r21+1380];
	ld.const.f32 	%f390, [d_filter+512];
	fma.rn.f32 	%f391, %f389, %f390, %f388;
	ld.shared.f32 	%f392, [%r21+1384];
	ld.const.f32 	%f393, [d_filter+516];
	fma.rn.f32 	%f394, %f392, %f393, %f391;
	ld.shared.f32 	%f395, [%r21+1388];
	ld.const.f32 	%f396, [d_filter+520];
	fma.rn.f32 	%f397, %f395, %f396, %f394;
	ld.shared.f32 	%f398, [%r21+1392];
	ld.const.f32 	%f399, [d_filter+524];
	fma.rn.f32 	%f400, %f398, %f399, %f397;
	ld.shared.f32 	%f401, [%r21+1396];
	ld.const.f32 	%f402, [d_filter+528];
	fma.rn.f32 	%f403, %f401, %f402, %f400;
	ld.shared.f32 	%f404, [%r21+1400];
	ld.const.f32 	%f405, [d_filter+532];
	fma.rn.f32 	%f406, %f404, %f405, %f403;
	ld.shared.f32 	%f407, [%r21+1404];
	ld.const.f32 	%f408, [d_filter+536];
	fma.rn.f32 	%f409, %f407, %f408, %f406;
	ld.shared.f32 	%f410, [%r21+1408];
	ld.const.f32 	%f411, [d_filter+540];
	fma.rn.f32 	%f412, %f410, %f411, %f409;
	ld.shared.f32 	%f413, [%r21+1536];
	ld.const.f32 	%f414, [d_filter+544];
	fma.rn.f32 	%f415, %f413, %f414, %f412;
	ld.shared.f32 	%f416, [%r21+1540];
	ld.const.f32 	%f417, [d_filter+548];
	fma.rn.f32 	%f418, %f416, %f417, %f415;
	ld.shared.f32 	%f419, [%r21+1544];
	ld.const.f32 	%f420, [d_filter+552];
	fma.rn.f32 	%f421, %f419, %f420, %f418;
	ld.shared.f32 	%f422, [%r21+1548];
	ld.const.f32 	%f423, [d_filter+556];
	fma.rn.f32 	%f424, %f422, %f423, %f421;
	ld.shared.f32 	%f425, [%r21+1552];
	ld.const.f32 	%f426, [d_filter+560];
	fma.rn.f32 	%f427, %f425, %f426, %f424;
	ld.shared.f32 	%f428, [%r21+1556];
	ld.const.f32 	%f429, [d_filter+564];
	fma.rn.f32 	%f430, %f428, %f429, %f427;
	ld.shared.f32 	%f431, [%r21+1560];
	ld.const.f32 	%f432, [d_filter+568];
	fma.rn.f32 	%f433, %f431, %f432, %f430;
	ld.shared.f32 	%f434, [%r21+1564];
	ld.const.f32 	%f435, [d_filter+572];
	fma.rn.f32 	%f436, %f434, %f435, %f433;
	ld.shared.f32 	%f437, [%r21+1568];
	ld.const.f32 	%f438, [d_filter+576];
	fma.rn.f32 	%f439, %f437, %f438, %f436;
	ld.shared.f32 	%f440, [%r21+1572];
	ld.const.f32 	%f441, [d_filter+580];
	fma.rn.f32 	%f442, %f440, %f441, %f439;
	ld.shared.f32 	%f443, [%r21+1576];
	ld.const.f32 	%f444, [d_filter+584];
	fma.rn.f32 	%f445, %f443, %f444, %f442;
	ld.shared.f32 	%f446, [%r21+1580];
	ld.const.f32 	%f447, [d_filter+588];
	fma.rn.f32 	%f448, %f446, %f447, %f445;
	ld.shared.f32 	%f449, [%r21+1584];
	ld.const.f32 	%f450, [d_filter+592];
	fma.rn.f32 	%f451, %f449, %f450, %f448;
	ld.shared.f32 	%f452, [%r21+1588];
	ld.const.f32 	%f453, [d_filter+596];
	fma.rn.f32 	%f454, %f452, %f453, %f451;
	ld.shared.f32 	%f455, [%r21+1592];
	ld.const.f32 	%f456, [d_filter+600];
	fma.rn.f32 	%f457, %f455, %f456, %f454;
	ld.shared.f32 	%f458, [%r21+1596];
	ld.const.f32 	%f459, [d_filter+604];
	fma.rn.f32 	%f460, %f458, %f459, %f457;
	ld.shared.f32 	%f461, [%r21+1600];
	ld.const.f32 	%f462, [d_filter+608];
	fma.rn.f32 	%f463, %f461, %f462, %f460;
	ld.shared.f32 	%f464, [%r21+1728];
	ld.const.f32 	%f465, [d_filter+612];
	fma.rn.f32 	%f466, %f464, %f465, %f463;
	ld.shared.f32 	%f467, [%r21+1732];
	ld.const.f32 	%f468, [d_filter+616];
	fma.rn.f32 	%f469, %f467, %f468, %f466;
	ld.shared.f32 	%f470, [%r21+1736];
	ld.const.f32 	%f471, [d_filter+620];
	fma.rn.f32 	%f472, %f470, %f471, %f469;
	ld.shared.f32 	%f473, [%r21+1740];
	ld.const.f32 	%f474, [d_filter+624];
	fma.rn.f32 	%f475, %f473, %f474, %f472;
	ld.shared.f32 	%f476, [%r21+1744];
	ld.const.f32 	%f477, [d_filter+628];
	fma.rn.f32 	%f478, %f476, %f477, %f475;
	ld.shared.f32 	%f479, [%r21+1748];
	ld.const.f32 	%f480, [d_filter+632];
	fma.rn.f32 	%f481, %f479, %f480, %f478;
	ld.shared.f32 	%f482, [%r21+1752];
	ld.const.f32 	%f483, [d_filter+636];
	fma.rn.f32 	%f484, %f482, %f483, %f481;
	ld.shared.f32 	%f485, [%r21+1756];
	ld.const.f32 	%f486, [d_filter+640];
	fma.rn.f32 	%f487, %f485, %f486, %f484;
	ld.shared.f32 	%f488, [%r21+1760];
	ld.const.f32 	%f489, [d_filter+644];
	fma.rn.f32 	%f490, %f488, %f489, %f487;
	ld.shared.f32 	%f491, [%r21+1764];
	ld.const.f32 	%f492, [d_filter+648];
	fma.rn.f32 	%f493, %f491, %f492, %f490;
	ld.shared.f32 	%f494, [%r21+1768];
	ld.const.f32 	%f495, [d_filter+652];
	fma.rn.f32 	%f496, %f494, %f495, %f493;
	ld.shared.f32 	%f497, [%r21+1772];
	ld.const.f32 	%f498, [d_filter+656];
	fma.rn.f32 	%f499, %f497, %f498, %f496;
	ld.shared.f32 	%f500, [%r21+1776];
	ld.const.f32 	%f501, [d_filter+660];
	fma.rn.f32 	%f502, %f500, %f501, %f499;
	ld.shared.f32 	%f503, [%r21+1780];
	ld.const.f32 	%f504, [d_filter+664];
	fma.rn.f32 	%f505, %f503, %f504, %f502;
	ld.shared.f32 	%f506, [%r21+1784];
	ld.const.f32 	%f507, [d_filter+668];
	fma.rn.f32 	%f508, %f506, %f507, %f505;
	ld.shared.f32 	%f509, [%r21+1788];
	ld.const.f32 	%f510, [d_filter+672];
	fma.rn.f32 	%f511, %f509, %f510, %f508;
	ld.shared.f32 	%f512, [%r21+1792];
	ld.const.f32 	%f513, [d_filter+676];
	fma.rn.f32 	%f514, %f512, %f513, %f511;
	ld.shared.f32 	%f515, [%r21+1920];
	ld.const.f32 	%f516, [d_filter+680];
	fma.rn.f32 	%f517, %f515, %f516, %f514;
	ld.shared.f32 	%f518, [%r21+1924];
	ld.const.f32 	%f519, [d_filter+684];
	fma.rn.f32 	%f520, %f518, %f519, %f517;
	ld.shared.f32 	%f521, [%r21+1928];
	ld.const.f32 	%f522, [d_filter+688];
	fma.rn.f32 	%f523, %f521, %f522, %f520;
	ld.shared.f32 	%f524, [%r21+1932];
	ld.const.f32 	%f525, [d_filter+692];
	fma.rn.f32 	%f526, %f524, %f525, %f523;
	ld.shared.f32 	%f527, [%r21+1936];
	ld.const.f32 	%f528, [d_filter+696];
	fma.rn.f32 	%f529, %f527, %f528, %f526;
	ld.shared.f32 	%f530, [%r21+1940];
	ld.const.f32 	%f531, [d_filter+700];
	fma.rn.f32 	%f532, %f530, %f531, %f529;
	ld.shared.f32 	%f533, [%r21+1944];
	ld.const.f32 	%f534, [d_filter+704];
	fma.rn.f32 	%f535, %f533, %f534, %f532;
	ld.shared.f32 	%f536, [%r21+1948];
	ld.const.f32 	%f537, [d_filter+708];
	fma.rn.f32 	%f538, %f536, %f537, %f535;
	ld.shared.f32 	%f539, [%r21+1952];
	ld.const.f32 	%f540, [d_filter+712];
	fma.rn.f32 	%f541, %f539, %f540, %f538;
	ld.shared.f32 	%f542, [%r21+1956];
	ld.const.f32 	%f543, [d_filter+716];
	fma.rn.f32 	%f544, %f542, %f543, %f541;
	ld.shared.f32 	%f545, [%r21+1960];
	ld.const.f32 	%f546, [d_filter+720];
	fma.rn.f32 	%f547, %f545, %f546, %f544;
	ld.shared.f32 	%f548, [%r21+1964];
	ld.const.f32 	%f549, [d_filter+724];
	fma.rn.f32 	%f550, %f548, %f549, %f547;
	ld.shared.f32 	%f551, [%r21+1968];
	ld.const.f32 	%f552, [d_filter+728];
	fma.rn.f32 	%f553, %f551, %f552, %f550;
	ld.shared.f32 	%f554, [%r21+1972];
	ld.const.f32 	%f555, [d_filter+732];
	fma.rn.f32 	%f556, %f554, %f555, %f553;
	ld.shared.f32 	%f557, [%r21+1976];
	ld.const.f32 	%f558, [d_filter+736];
	fma.rn.f32 	%f559, %f557, %f558, %f556;
	ld.shared.f32 	%f560, [%r21+1980];
	ld.const.f32 	%f561, [d_filter+740];
	fma.rn.f32 	%f562, %f560, %f561, %f559;
	ld.shared.f32 	%f563, [%r21+1984];
	ld.const.f32 	%f564, [d_filter+744];
	fma.rn.f32 	%f565, %f563, %f564, %f562;
	ld.shared.f32 	%f566, [%r21+2112];
	ld.const.f32 	%f567, [d_filter+748];
	fma.rn.f32 	%f568, %f566, %f567, %f565;
	ld.shared.f32 	%f569, [%r21+2116];
	ld.const.f32 	%f570, [d_filter+752];
	fma.rn.f32 	%f571, %f569, %f570, %f568;
	ld.shared.f32 	%f572, [%r21+2120];
	ld.const.f32 	%f573, [d_filter+756];
	fma.rn.f32 	%f574, %f572, %f573, %f571;
	ld.shared.f32 	%f575, [%r21+2124];
	ld.const.f32 	%f576, [d_filter+760];
	fma.rn.f32 	%f577, %f575, %f576, %f574;
	ld.shared.f32 	%f578, [%r21+2128];
	ld.const.f32 	%f579, [d_filter+764];
	fma.rn.f32 	%f580, %f578, %f579, %f577;
	ld.shared.f32 	%f581, [%r21+2132];
	ld.const.f32 	%f582, [d_filter+768];
	fma.rn.f32 	%f583, %f581, %f582, %f580;
	ld.shared.f32 	%f584, [%r21+2136];
	ld.const.f32 	%f585, [d_filter+772];
	fma.rn.f32 	%f586, %f584, %f585, %f583;
	ld.shared.f32 	%f587, [%r21+2140];
	ld.const.f32 	%f588, [d_filter+776];
	fma.rn.f32 	%f589, %f587, %f588, %f586;
	ld.shared.f32 	%f590, [%r21+2144];
	ld.const.f32 	%f591, [d_filter+780];
	fma.rn.f32 	%f592, %f590, %f591, %f589;
	ld.shared.f32 	%f593, [%r21+2148];
	ld.const.f32 	%f594, [d_filter+784];
	fma.rn.f32 	%f595, %f593, %f594, %f592;
	ld.shared.f32 	%f596, [%r21+2152];
	ld.const.f32 	%f597, [d_filter+788];
	fma.rn.f32 	%f598, %f596, %f597, %f595;
	ld.shared.f32 	%f599, [%r21+2156];
	ld.const.f32 	%f600, [d_filter+792];
	fma.rn.f32 	%f601, %f599, %f600, %f598;
	ld.shared.f32 	%f602, [%r21+2160];
	ld.const.f32 	%f603, [d_filter+796];
	fma.rn.f32 	%f604, %f602, %f603, %f601;
	ld.shared.f32 	%f605, [%r21+2164];
	ld.const.f32 	%f606, [d_filter+800];
	fma.rn.f32 	%f607, %f605, %f606, %f604;
	ld.shared.f32 	%f608, [%r21+2168];
	ld.const.f32 	%f609, [d_filter+804];
	fma.rn.f32 	%f610, %f608, %f609, %f607;
	ld.shared.f32 	%f611, [%r21+2172];
	ld.const.f32 	%f612, [d_filter+808];
	fma.rn.f32 	%f613, %f611, %f612, %f610;
	ld.shared.f32 	%f614, [%r21+2176];
	ld.const.f32 	%f615, [d_filter+812];
	fma.rn.f32 	%f616, %f614, %f615, %f613;
	ld.shared.f32 	%f617, [%r21+2304];
	ld.const.f32 	%f618, [d_filter+816];
	fma.rn.f32 	%f619, %f617, %f618, %f616;
	ld.shared.f32 	%f620, [%r21+2308];
	ld.const.f32 	%f621, [d_filter+820];
	fma.rn.f32 	%f622, %f620, %f621, %f619;
	ld.shared.f32 	%f623, [%r21+2312];
	ld.const.f32 	%f624, [d_filter+824];
	fma.rn.f32 	%f625, %f623, %f624, %f622;
	ld.shared.f32 	%f626, [%r21+2316];
	ld.const.f32 	%f627, [d_filter+828];
	fma.rn.f32 	%f628, %f626, %f627, %f625;
	ld.shared.f32 	%f629, [%r21+2320];
	ld.const.f32 	%f630, [d_filter+832];
	fma.rn.f32 	%f631, %f629, %f630, %f628;
	ld.shared.f32 	%f632, [%r21+2324];
	ld.const.f32 	%f633, [d_filter+836];
	fma.rn.f32 	%f634, %f632, %f633, %f631;
	ld.shared.f32 	%f635, [%r21+2328];
	ld.const.f32 	%f636, [d_filter+840];
	fma.rn.f32 	%f637, %f635, %f636, %f634;
	ld.shared.f32 	%f638, [%r21+2332];
	ld.const.f32 	%f639, [d_filter+844];
	fma.rn.f32 	%f640, %f638, %f639, %f637;
	ld.shared.f32 	%f641, [%r21+2336];
	ld.const.f32 	%f642, [d_filter+848];
	fma.rn.f32 	%f643, %f641, %f642, %f640;
	ld.shared.f32 	%f644, [%r21+2340];
	ld.const.f32 	%f645, [d_filter+852];
	fma.rn.f32 	%f646, %f644, %f645, %f643;
	ld.shared.f32 	%f647, [%r21+2344];
	ld.const.f32 	%f648, [d_filter+856];
	fma.rn.f32 	%f649, %f647, %f648, %f646;
	ld.shared.f32 	%f650, [%r21+2348];
	ld.const.f32 	%f651, [d_filter+860];
	fma.rn.f32 	%f652, %f650, %f651, %f649;
	ld.shared.f32 	%f653, [%r21+2352];
	ld.const.f32 	%f654, [d_filter+864];
	fma.rn.f32 	%f655, %f653, %f654, %f652;
	ld.shared.f32 	%f656, [%r21+2356];
	ld.const.f32 	%f657, [d_filter+868];
	fma.rn.f32 	%f658, %f656, %f657, %f655;
	ld.shared.f32 	%f659, [%r21+2360];
	ld.const.f32 	%f660, [d_filter+872];
	fma.rn.f32 	%f661, %f659, %f660, %f658;
	ld.shared.f32 	%f662, [%r21+2364];
	ld.const.f32 	%f663, [d_filter+876];
	fma.rn.f32 	%f664, %f662, %f663, %f661;
	ld.shared.f32 	%f665, [%r21+2368];
	ld.const.f32 	%f666, [d_filter+880];
	fma.rn.f32 	%f667, %f665, %f666, %f664;
	ld.shared.f32 	%f668, [%r21+2496];
	ld.const.f32 	%f669, [d_filter+884];
	fma.rn.f32 	%f670, %f668, %f669, %f667;
	ld.shared.f32 	%f671, [%r21+2500];
	ld.const.f32 	%f672, [d_filter+888];
	fma.rn.f32 	%f673, %f671, %f672, %f670;
	ld.shared.f32 	%f674, [%r21+2504];
	ld.const.f32 	%f675, [d_filter+892];
	fma.rn.f32 	%f676, %f674, %f675, %f673;
	ld.shared.f32 	%f677, [%r21+2508];
	ld.const.f32 	%f678, [d_filter+896];
	fma.rn.f32 	%f679, %f677, %f678, %f676;
	ld.shared.f32 	%f680, [%r21+2512];
	ld.const.f32 	%f681, [d_filter+900];
	fma.rn.f32 	%f682, %f680, %f681, %f679;
	ld.shared.f32 	%f683, [%r21+2516];
	ld.const.f32 	%f684, [d_filter+904];
	fma.rn.f32 	%f685, %f683, %f684, %f682;
	ld.shared.f32 	%f686, [%r21+2520];
	ld.const.f32 	%f687, [d_filter+908];
	fma.rn.f32 	%f688, %f686, %f687, %f685;
	ld.shared.f32 	%f689, [%r21+2524];
	ld.const.f32 	%f690, [d_filter+912];
	fma.rn.f32 	%f691, %f689, %f690, %f688;
	ld.shared.f32 	%f692, [%r21+2528];
	ld.const.f32 	%f693, [d_filter+916];
	fma.rn.f32 	%f694, %f692, %f693, %f691;
	ld.shared.f32 	%f695, [%r21+2532];
	ld.const.f32 	%f696, [d_filter+920];
	fma.rn.f32 	%f697, %f695, %f696, %f694;
	ld.shared.f32 	%f698, [%r21+2536];
	ld.const.f32 	%f699, [d_filter+924];
	fma.rn.f32 	%f700, %f698, %f699, %f697;
	ld.shared.f32 	%f701, [%r21+2540];
	ld.const.f32 	%f702, [d_filter+928];
	fma.rn.f32 	%f703, %f701, %f702, %f700;
	ld.shared.f32 	%f704, [%r21+2544];
	ld.const.f32 	%f705, [d_filter+932];
	fma.rn.f32 	%f706, %f704, %f705, %f703;
	ld.shared.f32 	%f707, [%r21+2548];
	ld.const.f32 	%f708, [d_filter+936];
	fma.rn.f32 	%f709, %f707, %f708, %f706;
	ld.shared.f32 	%f710, [%r21+2552];
	ld.const.f32 	%f711, [d_filter+940];
	fma.rn.f32 	%f712, %f710, %f711, %f709;
	ld.shared.f32 	%f713, [%r21+2556];
	ld.const.f32 	%f714, [d_filter+944];
	fma.rn.f32 	%f715, %f713, %f714, %f712;
	ld.shared.f32 	%f716, [%r21+2560];
	ld.const.f32 	%f717, [d_filter+948];
	fma.rn.f32 	%f718, %f716, %f717, %f715;
	ld.shared.f32 	%f719, [%r21+2688];
	ld.const.f32 	%f720, [d_filter+952];
	fma.rn.f32 	%f721, %f719, %f720, %f718;
	ld.shared.f32 	%f722, [%r21+2692];
	ld.const.f32 	%f723, [d_filter+956];
	fma.rn.f32 	%f724, %f722, %f723, %f721;
	ld.shared.f32 	%f725, [%r21+2696];
	ld.const.f32 	%f726, [d_filter+960];
	fma.rn.f32 	%f727, %f725, %f726, %f724;
	ld.shared.f32 	%f728, [%r21+2700];
	ld.const.f32 	%f729, [d_filter+964];
	fma.rn.f32 	%f730, %f728, %f729, %f727;
	ld.shared.f32 	%f731, [%r21+2704];
	ld.const.f32 	%f732, [d_filter+968];
	fma.rn.f32 	%f733, %f731, %f732, %f730;
	ld.shared.f32 	%f734, [%r21+2708];
	ld.const.f32 	%f735, [d_filter+972];
	fma.rn.f32 	%f736, %f734, %f735, %f733;
	ld.shared.f32 	%f737, [%r21+2712];
	ld.const.f32 	%f738, [d_filter+976];
	fma.rn.f32 	%f739, %f737, %f738, %f736;
	ld.shared.f32 	%f740, [%r21+2716];
	ld.const.f32 	%f741, [d_filter+980];
	fma.rn.f32 	%f742, %f740, %f741, %f739;
	ld.shared.f32 	%f743, [%r21+2720];
	ld.const.f32 	%f744, [d_filter+984];
	fma.rn.f32 	%f745, %f743, %f744, %f742;
	ld.shared.f32 	%f746, [%r21+2724];
	ld.const.f32 	%f747, [d_filter+988];
	fma.rn.f32 	%f748, %f746, %f747, %f745;
	ld.shared.f32 	%f749, [%r21+2728];
	ld.const.f32 	%f750, [d_filter+992];
	fma.rn.f32 	%f751, %f749, %f750, %f748;
	ld.shared.f32 	%f752, [%r21+2732];
	ld.const.f32 	%f753, [d_filter+996];
	fma.rn.f32 	%f754, %f752, %f753, %f751;
	ld.shared.f32 	%f755, [%r21+2736];
	ld.const.f32 	%f756, [d_filter+1000];
	fma.rn.f32 	%f757, %f755, %f756, %f754;
	ld.shared.f32 	%f758, [%r21+2740];
	ld.const.f32 	%f759, [d_filter+1004];
	fma.rn.f32 	%f760, %f758, %f759, %f757;
	ld.shared.f32 	%f761, [%r21+2744];
	ld.const.f32 	%f762, [d_filter+1008];
	fma.rn.f32 	%f763, %f761, %f762, %f760;
	ld.shared.f32 	%f764, [%r21+2748];
	ld.const.f32 	%f765, [d_filter+1012];
	fma.rn.f32 	%f766, %f764, %f765, %f763;
	ld.shared.f32 	%f767, [%r21+2752];
	ld.const.f32 	%f768, [d_filter+1016];
	fma.rn.f32 	%f769, %f767, %f768, %f766;
	ld.shared.f32 	%f770, [%r21+2880];
	ld.const.f32 	%f771, [d_filter+1020];
	fma.rn.f32 	%f772, %f770, %f771, %f769;
	ld.shared.f32 	%f773, [%r21+2884];
	ld.const.f32 	%f774, [d_filter+1024];
	fma.rn.f32 	%f775, %f773, %f774, %f772;
	ld.shared.f32 	%f776, [%r21+2888];
	ld.const.f32 	%f777, [d_filter+1028];
	fma.rn.f32 	%f778, %f776, %f777, %f775;
	ld.shared.f32 	%f779, [%r21+2892];
	ld.const.f32 	%f780, [d_filter+1032];
	fma.rn.f32 	%f781, %f779, %f780, %f778;
	ld.shared.f32 	%f782, [%r21+2896];
	ld.const.f32 	%f783, [d_filter+1036];
	fma.rn.f32 	%f784, %f782, %f783, %f781;
	ld.shared.f32 	%f785, [%r21+2900];
	ld.const.f32 	%f786, [d_filter+1040];
	fma.rn.f32 	%f787, %f785, %f786, %f784;
	ld.shared.f32 	%f788, [%r21+2904];
	ld.const.f32 	%f789, [d_filter+1044];
	fma.rn.f32 	%f790, %f788, %f789, %f787;
	ld.shared.f32 	%f791, [%r21+2908];
	ld.const.f32 	%f792, [d_filter+1048];
	fma.rn.f32 	%f793, %f791, %f792, %f790;
	ld.shared.f32 	%f794, [%r21+2912];
	ld.const.f32 	%f795, [d_filter+1052];
	fma.rn.f32 	%f796, %f794, %f795, %f793;
	ld.shared.f32 	%f797, [%r21+2916];
	ld.const.f32 	%f798, [d_filter+1056];
	fma.rn.f32 	%f799, %f797, %f798, %f796;
	ld.shared.f32 	%f800, [%r21+2920];
	ld.const.f32 	%f801, [d_filter+1060];
	fma.rn.f32 	%f802, %f800, %f801, %f799;
	ld.shared.f32 	%f803, [%r21+2924];
	ld.const.f32 	%f804, [d_filter+1064];
	fma.rn.f32 	%f805, %f803, %f804, %f802;
	ld.shared.f32 	%f806, [%r21+2928];
	ld.const.f32 	%f807, [d_filter+1068];
	fma.rn.f32 	%f808, %f806, %f807, %f805;
	ld.shared.f32 	%f809, [%r21+2932];
	ld.const.f32 	%f810, [d_filter+1072];
	fma.rn.f32 	%f811, %f809, %f810, %f808;
	ld.shared.f32 	%f812, [%r21+2936];
	ld.const.f32 	%f813, [d_filter+1076];
	fma.rn.f32 	%f814, %f812, %f813, %f811;
	ld.shared.f32 	%f815, [%r21+2940];
	ld.const.f32 	%f816, [d_filter+1080];
	fma.rn.f32 	%f817, %f815, %f816, %f814;
	ld.shared.f32 	%f818, [%r21+2944];
	ld.const.f32 	%f819, [d_filter+1084];
	fma.rn.f32 	%f820, %f818, %f819, %f817;
	ld.shared.f32 	%f821, [%r21+3072];
	ld.const.f32 	%f822, [d_filter+1088];
	fma.rn.f32 	%f823, %f821, %f822, %f820;
	ld.shared.f32 	%f824, [%r21+3076];
	ld.const.f32 	%f825, [d_filter+1092];
	fma.rn.f32 	%f826, %f824, %f825, %f823;
	ld.shared.f32 	%f827, [%r21+3080];
	ld.const.f32 	%f828, [d_filter+1096];
	fma.rn.f32 	%f829, %f827, %f828, %f826;
	ld.shared.f32 	%f830, [%r21+3084];
	ld.const.f32 	%f831, [d_filter+1100];
	fma.rn.f32 	%f832, %f830, %f831, %f829;
	ld.shared.f32 	%f833, [%r21+3088];
	ld.const.f32 	%f834, [d_filter+1104];
	fma.rn.f32 	%f835, %f833, %f834, %f832;
	ld.shared.f32 	%f836, [%r21+3092];
	ld.const.f32 	%f837, [d_filter+1108];
	fma.rn.f32 	%f838, %f836, %f837, %f835;
	ld.shared.f32 	%f839, [%r21+3096];
	ld.const.f32 	%f840, [d_filter+1112];
	fma.rn.f32 	%f841, %f839, %f840, %f838;
	ld.shared.f32 	%f842, [%r21+3100];
	ld.const.f32 	%f843, [d_filter+1116];
	fma.rn.f32 	%f844, %f842, %f843, %f841;
	ld.shared.f32 	%f845, [%r21+3104];
	ld.const.f32 	%f846, [d_filter+1120];
	fma.rn.f32 	%f847, %f845, %f846, %f844;
	ld.shared.f32 	%f848, [%r21+3108];
	ld.const.f32 	%f849, [d_filter+1124];
	fma.rn.f32 	%f850, %f848, %f849, %f847;
	ld.shared.f32 	%f851, [%r21+3112];
	ld.const.f32 	%f852, [d_filter+1128];
	fma.rn.f32 	%f853, %f851, %f852, %f850;
	ld.shared.f32 	%f854, [%r21+3116];
	ld.const.f32 	%f855, [d_filter+1132];
	fma.rn.f32 	%f856, %f854, %f855, %f853;
	ld.shared.f32 	%f857, [%r21+3120];
	ld.const.f32 	%f858, [d_filter+1136];
	fma.rn.f32 	%f859, %f857, %f858, %f856;
	ld.shared.f32 	%f860, [%r21+3124];
	ld.const.f32 	%f861, [d_filter+1140];
	fma.rn.f32 	%f862, %f860, %f861, %f859;
	ld.shared.f32 	%f863, [%r21+3128];
	ld.const.f32 	%f864, [d_filter+1144];
	fma.rn.f32 	%f865, %f863, %f864, %f862;
	ld.shared.f32 	%f866, [%r21+3132];
	ld.const.f32 	%f867, [d_filter+1148];
	fma.rn.f32 	%f868, %f866, %f867, %f865;
	ld.shared.f32 	%f869, [%r21+3136];
	ld.const.f32 	%f870, [d_filter+1152];
	fma.rn.f32 	%f871, %f869, %f870, %f868;
	cvta.to.global.u64 	%rd8, %rd4;
	add.s32 	%r22, %r3, %r1;
	shl.b32 	%r23, %r22, 12;
	add.s32 	%r24, %r4, %r2;
	add.s32 	%r25, %r24, %r23;
	mul.wide.s32 	%rd9, %r25, 4;
	add.s64 	%rd10, %rd8, %rd9;
	st.global.f32 	[%rd10], %f871;
	ret;

}
	// .globl	_Z17convolution_naivePfS_S_
.visible .entry _Z17convolution_naivePfS_S_(
	.param .u64 .ptr .align 1 _Z17convolution_naivePfS_S__param_0,
	.param .u64 .ptr .align 1 _Z17convolution_naivePfS_S__param_1,
	.param .u64 .ptr .align 1 _Z17convolution_naivePfS_S__param_2
)
{
	.reg .pred 	%p<5>;
	.reg .b32 	%r<19>;
	.reg .b32 	%f<55>;
	.reg .b64 	%rd<16>;

	ld.param.u64 	%rd5, [_Z17convolution_naivePfS_S__param_0];
	ld.param.u64 	%rd6, [_Z17convolution_naivePfS_S__param_1];
	ld.param.u64 	%rd7, [_Z17convolution_naivePfS_S__param_2];
	mov.u32 	%r8, %ctaid.x;
	mov.u32 	%r9, %ntid.x;
	mov.u32 	%r10, %tid.x;
	mad.lo.s32 	%r1, %r8, %r9, %r10;
	mov.u32 	%r11, %ctaid.y;
	mov.u32 	%r12, %ntid.y;
	mov.u32 	%r13, %tid.y;
	mad.lo.s32 	%r2, %r11, %r12, %r13;
	setp.gt.u32 	%p1, %r2, 4095;
	setp.gt.s32 	%p2, %r1, 4095;
	or.pred  	%p3, %p1, %p2;
	@%p3 bra 	$L__BB1_4;
	cvta.to.global.u64 	%rd8, %rd7;
	add.s64 	%rd15, %rd8, 32;
	cvta.to.global.u64 	%rd9, %rd6;
	add.s64 	%rd2, %rd9, 32;
	mad.lo.s32 	%r17, %r2, 4112, %r1;
	mov.b32 	%r18, 0;
	mov.f32 	%f54, 0f00000000;
$L__BB1_2:
	mul.wide.s32 	%rd10, %r17, 4;
	add.s64 	%rd11, %rd2, %rd10;
	ld.global.f32 	%f4, [%rd11+-32];
	ld.global.f32 	%f5, [%rd15+-32];
	fma.rn.f32 	%f6, %f4, %f5, %f54;
	ld.global.f32 	%f7, [%rd11+-28];
	ld.global.f32 	%f8, [%rd15+-28];
	fma.rn.f32 	%f9, %f7, %f8, %f6;
	ld.global.f32 	%f10, [%rd11+-24];
	ld.global.f32 	%f11, [%rd15+-24];
	fma.rn.f32 	%f12, %f10, %f11, %f9;
	ld.global.f32 	%f13, [%rd11+-20];
	ld.global.f32 	%f14, [%rd15+-20];
	fma.rn.f32 	%f15, %f13, %f14, %f12;
	ld.global.f32 	%f16, [%rd11+-16];
	ld.global.f32 	%f17, [%rd15+-16];
	fma.rn.f32 	%f18, %f16, %f17, %f15;
	ld.global.f32 	%f19, [%rd11+-12];
	ld.global.f32 	%f20, [%rd15+-12];
	fma.rn.f32 	%f21, %f19, %f20, %f18;
	ld.global.f32 	%f22, [%rd11+-8];
	ld.global.f32 	%f23, [%rd15+-8];
	fma.rn.f32 	%f24, %f22, %f23, %f21;
	ld.global.f32 	%f25, [%rd11+-4];
	ld.global.f32 	%f26, [%rd15+-4];
	fma.rn.f32 	%f27, %f25, %f26, %f24;
	ld.global.f32 	%f28, [%rd11];
	ld.global.f32 	%f29, [%rd15];
	fma.rn.f32 	%f30, %f28, %f29, %f27;
	ld.global.f32 	%f31, [%rd11+4];
	ld.global.f32 	%f32, [%rd15+4];
	fma.rn.f32 	%f33, %f31, %f32, %f30;
	ld.global.f32 	%f34, [%rd11+8];
	ld.global.f32 	%f35, [%rd15+8];
	fma.rn.f32 	%f36, %f34, %f35, %f33;
	ld.global.f32 	%f37, [%rd11+12];
	ld.global.f32 	%f38, [%rd15+12];
	fma.rn.f32 	%f39, %f37, %f38, %f36;
	ld.global.f32 	%f40, [%rd11+16];
	ld.global.f32 	%f41, [%rd15+16];
	fma.rn.f32 	%f42, %f40, %f41, %f39;
	ld.global.f32 	%f43, [%rd11+20];
	ld.global.f32 	%f44, [%rd15+20];
	fma.rn.f32 	%f45, %f43, %f44, %f42;
	ld.global.f32 	%f46, [%rd11+24];
	ld.global.f32 	%f47, [%rd15+24];
	fma.rn.f32 	%f48, %f46, %f47, %f45;
	ld.global.f32 	%f49, [%rd11+28];
	ld.global.f32 	%f50, [%rd15+28];
	fma.rn.f32 	%f51, %f49, %f50, %f48;
	ld.global.f32 	%f52, [%rd11+32];
	ld.global.f32 	%f53, [%rd15+32];
	fma.rn.f32 	%f54, %f52, %f53, %f51;
	add.s32 	%r18, %r18, 1;
	add.s64 	%rd15, %rd15, 68;
	add.s32 	%r17, %r17, 4112;
	setp.ne.s32 	%p4, %r18, 17;
	@%p4 bra 	$L__BB1_2;
	shl.b32 	%r15, %r2, 12;
	add.s32 	%r16, %r15, %r1;
	cvta.to.global.u64 	%rd12, %rd5;
	mul.wide.s32 	%rd13, %r16, 4;
	add.s64 	%rd14, %rd12, %rd13;
	st.global.f32 	[%rd14], %f54;
$L__BB1_4:
	ret;

}


// ===== COMPILED SASS (sm_100) =====

	.target	sm_100

	.elftype	@"ET_EXEC"


//--------------------- .note.nv.tkinfo           --------------------------
	.section	.note.nv.tkinfo,"",@"SHT_NOTE"
	.sectionflags	@"SHF_NOTE_NV_TKINFO"
	.tkinfo
        /*0018*/ 	.word	0x00000002
        /*0030*/ 	.string	""
        /*0030*/ 	.string	"ptxas"
        /*0030*/ 	.string	"Cuda compilation tools, release 13.0, V13.0.88"
        /*0030*/ 	.string	"Build cuda_13.0.r13.0/compiler.36424714_0"
        /*0030*/ 	.string	"-arch sm_100 -m 64 "



//--------------------- .note.nv.cuinfo           --------------------------
	.section	.note.nv.cuinfo,"",@"SHT_NOTE"
	.sectionflags	@"SHF_NOTE_NV_CUINFO"
        /*0018*/ 	.short	0x0002
        /*001a*/ 	.short	0x0064
        /*001c*/ 	.short	0x0082
	.zero		2


//--------------------- .nv.info                  --------------------------
	.section	.nv.info,"",@"SHT_CUDA_INFO"
	.align	4


	//----- nvinfo : EIATTR_REGCOUNT
	.align		4
        /*0000*/ 	.byte	0x04, 0x2f
        /*0002*/ 	.short	(.L_2 - .L_1)
	.align		4
.L_1:
        /*0004*/ 	.word	index@(_Z18convolution_kernelPfS_S_)
        /*0008*/ 	.word	0x00000014


	//----- nvinfo : EIATTR_FRAME_SIZE
	.align		4
.L_2:
        /*000c*/ 	.byte	0x04, 0x11
        /*000e*/ 	.short	(.L_4 - .L_3)
	.align		4
.L_3:
        /*0010*/ 	.word	index@(_Z18convolution_kernelPfS_S_)
        /*0014*/ 	.word	0x00000000


	//----- nvinfo : EIATTR_REGCOUNT
	.align		4
.L_4:
        /*0018*/ 	.byte	0x04, 0x2f
        /*001a*/ 	.short	(.L_6 - .L_5)
	.align		4
.L_5:
        /*001c*/ 	.word	index@(_Z17convolution_naivePfS_S_)
        /*0020*/ 	.word	0x0000001f


	//----- nvinfo : EIATTR_FRAME_SIZE
	.align		4
.L_6:
        /*0024*/ 	.byte	0x04, 0x11
        /*0026*/ 	.short	(.L_8 - .L_7)
	.align		4
.L_7:
        /*0028*/ 	.word	index@(_Z17convolution_naivePfS_S_)
        /*002c*/ 	.word	0x00000000


	//----- nvinfo : EIATTR_MIN_STACK_SIZE
	.align		4
.L_8:
        /*0030*/ 	.byte	0x04, 0x12
        /*0032*/ 	.short	(.L_10 - .L_9)
	.align		4
.L_9:
        /*0034*/ 	.word	index@(_Z17convolution_naivePfS_S_)
        /*0038*/ 	.word	0x00000000


	//----- nvinfo : EIATTR_MIN_STACK_SIZE
	.align		4
.L_10:
        /*003c*/ 	.byte	0x04, 0x12
        /*003e*/ 	.short	(.L_12 - .L_11)
	.align		4
.L_11:
        /*0040*/ 	.word	index@(_Z18convolution_kernelPfS_S_)
        /*0044*/ 	.word	0x00000000
.L_12:


//--------------------- .nv.compat                --------------------------
	.section	.nv.compat,"",@"SHT_CUDA_COMPAT_INFO"
	.align	4
        /*0000*/ 	.byte	0x02, 0x09, 0x00, 0x00, 0x02, 0x02, 0x01, 0x00, 0x02, 0x05, 0x05, 0x00, 0x03, 0x07, 0x01, 0x01
        /*0010*/ 	.byte	0x02, 0x03, 0x00, 0x00, 0x02, 0x06, 0x01, 0x00, 0x04, 0x0b, 0x08, 0x00, 0x09, 0x00, 0x00, 0x00
        /*0020*/ 	.byte	0x00, 0x00, 0x00, 0x00


//--------------------- .nv.info._Z17convolution_naivePfS_S_ --------------------------
	.section	.nv.info._Z17convolution_naivePfS_S_,"",@"SHT_CUDA_INFO"
	.sectionflags	@""
	.align	4


	//----- nvinfo : EIATTR_CUDA_API_VERSION
	.align		4
        /*0000*/ 	.byte	0x04, 0x37
        /*0002*/ 	.short	(.L_14 - .L_13)
.L_13:
        /*0004*/ 	.word	0x00000082


	//----- nvinfo : EIATTR_KPARAM_INFO
	.align		4
.L_14:
        /*0008*/ 	.byte	0x04, 0x17
        /*000a*/ 	.short	(.L_16 - .L_15)
.L_15:
        /*000c*/ 	.word	0x00000000
        /*0010*/ 	.short	0x0002
        /*0012*/ 	.short	0x0010
        /*0014*/ 	.byte	0x00, 0xf5, 0x21, 0x00


	//----- nvinfo : EIATTR_KPARAM_INFO
	.align		4
.L_16:
        /*0018*/ 	.byte	0x04, 0x17
        /*001a*/ 	.short	(.L_18 - .L_17)
.L_17:
        /*001c*/ 	.word	0x00000000
        /*0020*/ 	.short	0x0001
        /*0022*/ 	.short	0x0008
        /*0024*/ 	.byte	0x00, 0xf5, 0x21, 0x00


	//----- nvinfo : EIATTR_KPARAM_INFO
	.align		4
.L_18:
        /*0028*/ 	.byte	0x04, 0x17
        /*002a*/ 	.short	(.L_20 - .L_19)
.L_19:
        /*002c*/ 	.word	0x00000000
        /*0030*/ 	.short	0x0000
        /*0032*/ 	.short	0x0000
        /*0034*/ 	.byte	0x00, 0xf5, 0x21, 0x00


	//----- nvinfo : EIATTR_SPARSE_MMA_MASK
	.align		4
.L_20:
        /*0038*/ 	.byte	0x03, 0x50
        /*003a*/ 	.short	0x0000


	//----- nvinfo : EIATTR_MAXREG_COUNT
	.align		4
        /*003c*/ 	.byte	0x03, 0x1b
        /*003e*/ 	.short	0x00ff


	//----- nvinfo : EIATTR_MERCURY_ISA_VERSION
	.align		4
        /*0040*/ 	.byte	0x03, 0x5f
        /*0042*/ 	.short	0x0101


	//----- nvinfo : EIATTR_VRC_CTA_INIT_COUNT
	.align		4
        /*0044*/ 	.byte	0x02, 0x4a
	.zero		1
	.zero		1


	//----- nvinfo : EIATTR_EXIT_INSTR_OFFSETS
	.align		4
        /*0048*/ 	.byte	0x04, 0x1c
        /*004a*/ 	.short	(.L_22 - .L_21)


	//   ....[0]....
.L_21:
        /*004c*/ 	.word	0x000000b0


	//   ....[1]....
        /*0050*/ 	.word	0x00000580


	//----- nvinfo : EIATTR_CBANK_PARAM_SIZE
	.align		4
.L_22:
        /*0054*/ 	.byte	0x03, 0x19
        /*0056*/ 	.short	0x0018


	//----- nvinfo : EIATTR_PARAM_CBANK
	.align		4
        /*0058*/ 	.byte	0x04, 0x0a
        /*005a*/ 	.short	(.L_24 - .L_23)
	.align		4
.L_23:
        /*005c*/ 	.word	index@(.nv.constant0._Z17convolution_naivePfS_S_)
        /*0060*/ 	.short	0x0380
        /*0062*/ 	.short	0x0018


	//----- nvinfo : EIATTR_SW_WAR
	.align		4
.L_24:
        /*0064*/ 	.byte	0x04, 0x36
        /*0066*/ 	.short	(.L_26 - .L_25)
.L_25:
        /*0068*/ 	.word	0x00000008
.L_26:


//--------------------- .nv.info._Z18convolution_kernelPfS_S_ --------------------------
	.section	.nv.info._Z18convolution_kernelPfS_S_,"",@"SHT_CUDA_INFO"
	.sectionflags	@""
	.align	4


	//----- nvinfo : EIATTR_CUDA_API_VERSION
	.align		4
        /*0000*/ 	.byte	0x04, 0x37
        /*0002*/ 	.short	(.L_28 - .L_27)
.L_27:
        /*0004*/ 	.word	0x00000082


	//----- nvinfo : EIATTR_KPARAM_INFO
	.align		4
.L_28:
        /*0008*/ 	.byte	0x04, 0x17
        /*000a*/ 	.short	(.L_30 - .L_29)
.L_29:
        /*000c*/ 	.word	0x00000000
        /*0010*/ 	.short	0x0002
        /*0012*/ 	.short	0x0010
        /*0014*/ 	.byte	0x00, 0xf5, 0x21, 0x00


	//----- nvinfo : EIATTR_KPARAM_INFO
	.align		4
.L_30:
        /*0018*/ 	.byte	0x04, 0x17
        /*001a*/ 	.short	(.L_32 - .L_31)
.L_31:
        /*001c*/ 	.word	0x00000000
        /*0020*/ 	.short	0x0001
        /*0022*/ 	.short	0x0008
        /*0024*/ 	.byte	0x00, 0xf5, 0x21, 0x00


	//----- nvinfo : EIATTR_KPARAM_INFO
	.align		4
.L_32:
        /*0028*/ 	.byte	0x04, 0x17
        /*002a*/ 	.short	(.L_34 - .L_33)
.L_33:
        /*002c*/ 	.word	0x00000000
        /*0030*/ 	.short	0x0000
        /*0032*/ 	.short	0x0000
        /*0034*/ 	.byte	0x00, 0xf5, 0x21, 0x00


	//----- nvinfo : EIATTR_SPARSE_MMA_MASK
	.align		4
.L_34:
        /*0038*/ 	.byte	0x03, 0x50
        /*003a*/ 	.short	0x0000


	//----- nvinfo : EIATTR_MAXREG_COUNT
	.align		4
        /*003c*/ 	.byte	0x03, 0x1b
        /*003e*/ 	.short	0x00ff


	//----- nvinfo : EIATTR_NUM_BARRIERS
	.align		4
        /*0040*/ 	.byte	0x02, 0x4c
        /*0042*/ 	.byte	0x01
	.zero		1


	//----- nvinfo : EIATTR_MERCURY_ISA_VERSION
	.align		4
        /*0044*/ 	.byte	0x03, 0x5f
        /*0046*/ 	.short	0x0101


	//----- nvinfo : EIATTR_VRC_CTA_INIT_COUNT
	.align		4
        /*0048*/ 	.byte	0x02, 0x4a
	.zero		1
	.zero		1


	//----- nvinfo : EIATTR_EXIT_INSTR_OFFSETS
	.align		4
        /*004c*/ 	.byte	0x04, 0x1c
        /*004e*/ 	.short	(.L_36 - .L_35)


	//   ....[0]....
.L_35:
        /*0050*/ 	.word	0x00002c10


	//----- nvinfo : EIATTR_CRS_STACK_SIZE
	.align		4
.L_36:
        /*0054*/ 	.byte	0x04, 0x1e
        /*0056*/ 	.short	(.L_38 - .L_37)
.L_37:
        /*0058*/ 	.word	0x00000000


	//----- nvinfo : EIATTR_CBANK_PARAM_SIZE
	.align		4
.L_38:
        /*005c*/ 	.byte	0x03, 0x19
        /*005e*/ 	.short	0x0018


	//----- nvinfo : EIATTR_PARAM_CBANK
	.align		4
        /*0060*/ 	.byte	0x04, 0x0a
        /*0062*/ 	.short	(.L_40 - .L_39)
	.align		4
.L_39:
        /*0064*/ 	.word	index@(.nv.constant0._Z18convolution_kernelPfS_S_)
        /*0068*/ 	.short	0x0380
        /*006a*/ 	.short	0x0018


	//----- nvinfo : EIATTR_SW_WAR
	.align		4
.L_40:
        /*006c*/ 	.byte	0x04, 0x36
        /*006e*/ 	.short	(.L_42 - .L_41)
.L_41:
        /*0070*/ 	.word	0x00000008
.L_42:


//--------------------- .nv.callgraph             --------------------------
	.section	.nv.callgraph,"",@"SHT_CUDA_CALLGRAPH"
	.align	4
	.sectionentsize	8
	.align		4
        /*0000*/ 	.word	0x00000000
	.align		4
        /*0004*/ 	.word	0xffffffff
	.align		4
        /*0008*/ 	.word	0x00000000
	.align		4
        /*000c*/ 	.word	0xfffffffe
	.align		4
        /*0010*/ 	.word	0x00000000
	.align		4
        /*0014*/ 	.word	0xfffffffd
	.align		4
        /*0018*/ 	.word	0x00000000
	.align		4
        /*001c*/ 	.word	0xfffffffc


//--------------------- .nv.constant3             --------------------------
	.section	.nv.constant3,"a",@progbits
	.align	4
.nv.constant3:
	.type		d_filter,@object
	.size		d_filter,(.L_0 - d_filter)
d_filter:
	.zero		4356
.L_0:


//--------------------- .text._Z17convolution_naivePfS_S_ --------------------------
	.section	.text._Z17convolution_naivePfS_S_,"ax",@progbits
	.align	128
        .global         _Z17convolution_naivePfS_S_
        .type           _Z17convolution_naivePfS_S_,@function
        .size           _Z17convolution_naivePfS_S_,(.L_x_7 - _Z17convolution_naivePfS_S_)
        .other          _Z17convolution_naivePfS_S_,@"STO_CUDA_ENTRY STV_DEFAULT"
_Z17convolution_naivePfS_S_:
.text._Z17convolution_naivePfS_S_:
[----:B------:R-:W-:Y:S01]  /*0000*/  LDC R1, c[0x0][0x37c] ;  /* 0x0000df00ff017b82 */ /* 0x000fe20000000800 */
[----:B------:R-:W0:Y:S07]  /*0010*/  S2R R3, SR_TID.X ;  /* 0x0000000000037919 */ /* 0x000e2e0000002100 */
[----:B------:R-:W0:Y:S01]  /*0020*/  S2UR UR4, SR_CTAID.X ;  /* 0x00000000000479c3 */ /* 0x000e220000002500 */
[----:B------:R-:W1:Y:S07]  /*0030*/  S2R R2, SR_TID.Y ;  /* 0x0000000000027919 */ /* 0x000e6e0000002200 */
[----:B------:R-:W0:Y:S08]  /*0040*/  LDC R0, c[0x0][0x360] ;  /* 0x0000d800ff007b82 */ /* 0x000e300000000800 */
[----:B------:R-:W1:Y:S08]  /*0050*/  S2UR UR5, SR_CTAID.Y ;  /* 0x00000000000579c3 */ /* 0x000e700000002600 */
[----:B------:R-:W1:Y:S01]  /*0060*/  LDC R7, c[0x0][0x364] ;  /* 0x0000d900ff077b82 */ /* 0x000e620000000800 */
[----:B0-----:R-:W-:-:S05]  /*0070*/  IMAD R0, R0, UR4, R3 ;  /* 0x0000000400007c24 */ /* 0x001fca000f8e0203 */
[----:B------:R-:W-:Y:S01]  /*0080*/  ISETP.GT.AND P0, PT, R0, 0xfff, PT ;  /* 0x00000fff0000780c */ /* 0x000fe20003f04270 */
[----:B-1----:R-:W-:-:S05]  /*0090*/  IMAD R7, R7, UR5, R2 ;  /* 0x0000000507077c24 */ /* 0x002fca000f8e0202 */
[----:B------:R-:W-:-:S13]  /*00a0*/  ISETP.GT.U32.OR P0, PT, R7, 0xfff, P0 ;  /* 0x00000fff0700780c */ /* 0x000fda0000704470 */
[----:B------:R-:W-:Y:S05]  /*00b0*/  @P0 EXIT ;  /* 0x000000000000094d */ /* 0x000fea0003800000 */
[----:B------:R-:W0:Y:S01]  /*00c0*/  LDCU.64 UR6, c[0x0][0x390] ;  /* 0x00007200ff0677ac */ /* 0x000e220008000a00 */
[----:B------:R-:W-:Y:S02]  /*00d0*/  HFMA2 R14, -RZ, RZ, 0, 0 ;  /* 0x00000000ff0e7431 */ /* 0x000fe400000001ff */
[----:B------:R-:W-:Y:S01]  /*00e0*/  IMAD R6, R7, 0x1010, R0 ;  /* 0x0000101007067824 */ /* 0x000fe200078e0200 */
[----:B------:R-:W1:Y:S01]  /*00f0*/  LDCU.64 UR8, c[0x0][0x388] ;  /* 0x00007100ff0877ac */ /* 0x000e620008000a00 */
[----:B------:R-:W2:Y:S01]  /*0100*/  LDCU.64 UR10, c[0x0][0x358] ;  /* 0x00006b00ff0a77ac */ /* 0x000ea20008000a00 */
[----:B0-----:R-:W-:-:S04]  /*0110*/  UIADD3 UR4, UP0, UPT, UR6, 0x20, URZ ;  /* 0x0000002006047890 */ /* 0x001fc8000ff1e0ff */
[----:B------:R-:W-:Y:S02]  /*0120*/  UIADD3.X UR7, UPT, UPT, URZ, UR7, URZ, UP0, !UPT ;  /* 0x00000007ff077290 */ /* 0x000fe400087fe4ff */
[----:B-1----:R-:W-:Y:S01]  /*0130*/  UIADD3 UR5, UP1, UPT, UR8, 0x20, URZ ;  /* 0x0000002008057890 */ /* 0x002fe2000ff3e0ff */
[----:B------:R-:W-:Y:S01]  /*0140*/  MOV R2, UR4 ;  /* 0x0000000400027c02 */ /* 0x000fe20008000f00 */
[----:B------:R-:W-:Y:S02]  /*0150*/  UMOV UR4, URZ ;  /* 0x000000ff00047c82 */ /* 0x000fe40008000000 */
[----:B------:R-:W-:Y:S01]  /*0160*/  MOV R3, UR7 ;  /* 0x0000000700037c02 */ /* 0x000fe20008000f00 */
[----:B--2---:R-:W-:-:S12]  /*0170*/  UIADD3.X UR6, UPT, UPT, URZ, UR9, URZ, UP1, !UPT ;  /* 0x00000009ff067290 */ /* 0x004fd80008ffe4ff */
.L_x_0:
[----:B------:R-:W-:Y:S01]  /*0180*/  MOV R4, UR5 ;  /* 0x0000000500047c02 */ /* 0x000fe20008000f00 */
[----:B------:R-:W2:Y:S01]  /*0190*/  LDG.E R16, desc[UR10][R2.64+-0x20] ;  /* 0xffffe00a02107981 */ /* 0x000ea2000c1e1900 */
[----:B------:R-:W-:-:S03]  /*01a0*/  MOV R5, UR6 ;  /* 0x0000000600057c02 */ /* 0x000fc60008000f00 */
[----:B------:R-:W3:Y:S01]  /*01b0*/  LDG.E R24, desc[UR10][R2.64+-0x1c] ;  /* 0xffffe40a02187981 */ /* 0x000ee2000c1e1900 */
[----:B------:R-:W-:-:S03]  /*01c0*/  IMAD.WIDE R4, R6, 0x4, R4 ;  /* 0x0000000406047825 */ /* 0x000fc600078e0204 */
[----:B------:R-:W4:Y:S04]  /*01d0*/  LDG.E R18, desc[UR10][R2.64+-0x18] ;  /* 0xffffe80a02127981 */ /* 0x000f28000c1e1900 */
[----:B------:R-:W2:Y:S04]  /*01e0*/  LDG.E R15, desc[UR10][R4.64+-0x20] ;  /* 0xffffe00a040f7981 */ /* 0x000ea8000c1e1900 */
[----:B------:R-:W3:Y:S04]  /*01f0*/  LDG.E R17, desc[UR10][R4.64+-0x1c] ;  /* 0xffffe40a04117981 */ /* 0x000ee8000c1e1900 */
[----:B------:R-:W4:Y:S04]  /*0200*/  LDG.E R19, desc[UR10][R4.64+-0x18] ;  /* 0xffffe80a04137981 */ /* 0x000f28000c1e1900 */
[----:B------:R-:W5:Y:S04]  /*0210*/  LDG.E R20, desc[UR10][R2.64+-0x14] ;  /* 0xffffec0a02147981 */ /* 0x000f68000c1e1900 */
        /* <DEDUP_REMOVED lines=11> */
[----:B------:R-:W5:Y:S01]  /*02d0*/  LDG.E R27, desc[UR10][R2.64+0x20] ;  /* 0x0000200a021b7981 */ /* 0x000f62000c1e1900 */
[----:B--2---:R-:W-:-:S03]  /*02e0*/  FFMA R14, R15, R16, R14 ;  /* 0x000000100f0e7223 */ /* 0x004fc6000000000e */
[----:B------:R-:W2:Y:S01]  /*02f0*/  LDG.E R15, desc[UR10][R2.64] ;  /* 0x0000000a020f7981 */ /* 0x000ea2000c1e1900 */
[----:B---3--:R-:W-:-:S03]  /*0300*/  FFMA R24, R17, R24, R14 ;  /* 0x0000001811187223 */ /* 0x008fc6000000000e */
[----:B------:R-:W2:Y:S01]  /*0310*/  LDG.E R16, desc[UR10][R4.64] ;  /* 0x0000000a04107981 */ /* 0x000ea2000c1e1900 */
[----:B----4-:R-:W-:-:S03]  /*0320*/  FFMA R24, R19, R18, R24 ;  /* 0x0000001213187223 */ /* 0x010fc60000000018 */
[----:B------:R-:W3:Y:S04]  /*0330*/  LDG.E R14, desc[UR10][R2.64+0x4] ;  /* 0x0000040a020e7981 */ /* 0x000ee8000c1e1900 */
[----:B------:R-:W3:Y:S01]  /*0340*/  LDG.E R17, desc[UR10][R4.64+0x4] ;  /* 0x0000040a04117981 */ /* 0x000ee2000c1e1900 */
[----:B-----5:R-:W-:-:S03]  /*0350*/  FFMA R24, R21, R20, R24 ;  /* 0x0000001415187223 */ /* 0x020fc60000000018 */
[----:B------:R-:W4:Y:S04]  /*0360*/  LDG.E R19, desc[UR10][R2.64+0x8] ;  /* 0x0000080a02137981 */ /* 0x000f28000c1e1900 */
[----:B------:R-:W4:Y:S01]  /*0370*/  LDG.E R18, desc[UR10][R4.64+0x8] ;  /* 0x0000080a04127981 */ /* 0x000f22000c1e1900 */
[----:B------:R-:W-:-:S03]  /*0380*/  FFMA R24, R23, R22, R24 ;  /* 0x0000001617187223 */ /* 0x000fc60000000018 */
[----:B------:R-:W5:Y:S04]  /*0390*/  LDG.E R21, desc[UR10][R2.64+0xc] ;  /* 0x00000c0a02157981 */ /* 0x000f68000c1e1900 */
[----:B------:R-:W5:Y:S01]  /*03a0*/  LDG.E R20, desc[UR10][R4.64+0xc] ;  /* 0x00000c0a04147981 */ /* 0x000f62000c1e1900 */
[----:B------:R-:W-:-:S03]  /*03b0*/  FFMA R24, R9, R8, R24 ;  /* 0x0000000809187223 */ /* 0x000fc60000000018 */
[----:B------:R-:W5:Y:S04]  /*03c0*/  LDG.E R23, desc[UR10][R2.64+0x10] ;  /* 0x0000100a02177981 */ /* 0x000f68000c1e1900 */
[----:B------:R-:W5:Y:S04]  /*03d0*/  LDG.E R22, desc[UR10][R4.64+0x10] ;  /* 0x0000100a04167981 */ /* 0x000f68000c1e1900 */
[----:B------:R-:W5:Y:S01]  /*03e0*/  LDG.E R8, desc[UR10][R2.64+0x14] ;  /* 0x0000140a02087981 */ /* 0x000f62000c1e1900 */
[----:B------:R-:W-:-:S03]  /*03f0*/  FFMA R28, R11, R10, R24 ;  /* 0x0000000a0b1c7223 */ /* 0x000fc60000000018 */
[----:B------:R-:W5:Y:S04]  /*0400*/  LDG.E R9, desc[UR10][R4.64+0x14] ;  /* 0x0000140a04097981 */ /* 0x000f68000c1e1900 */
[----:B------:R-:W5:Y:S04]  /*0410*/  LDG.E R24, desc[UR10][R4.64+0x18] ;  /* 0x0000180a04187981 */ /* 0x000f68000c1e1900 */
[----:B------:R0:W5:Y:S04]  /*0420*/  LDG.E R10, desc[UR10][R2.64+0x1c] ;  /* 0x00001c0a020a7981 */ /* 0x000168000c1e1900 */
[----:B------:R-:W5:Y:S01]  /*0430*/  LDG.E R11, desc[UR10][R4.64+0x1c] ;  /* 0x00001c0a040b7981 */ /* 0x000f62000c1e1900 */
[----:B------:R-:W-:Y:S01]  /*0440*/  FFMA R13, R13, R12, R28 ;  /* 0x0000000c0d0d7223 */ /* 0x000fe2000000001c */
[----:B------:R-:W-:-:S04]  /*0450*/  UIADD3 UR4, UPT, UPT, UR4, 0x1, URZ ;  /* 0x0000000104047890 */ /* 0x000fc8000fffe0ff */
[----:B------:R-:W-:Y:S01]  /*0460*/  UISETP.NE.AND UP0, UPT, UR4, 0x11, UPT ;  /* 0x000000110400788c */ /* 0x000fe2000bf05270 */
[----:B0-----:R-:W-:Y:S02]  /*0470*/  IADD3 R2, P0, PT, R2, 0x44, RZ ;  /* 0x0000004402027810 */ /* 0x001fe40007f1e0ff */
[----:B------:R-:W-:Y:S02]  /*0480*/  IADD3 R6, PT, PT, R6, 0x1010, RZ ;  /* 0x0000101006067810 */ /* 0x000fe40007ffe0ff */
[----:B------:R-:W-:Y:S01]  /*0490*/  IADD3.X R3, PT, PT, RZ, R3, RZ, P0, !PT ;  /* 0x00000003ff037210 */ /* 0x000fe200007fe4ff */
[----:B--2---:R-:W-:-:S04]  /*04a0*/  FFMA R16, R16, R15, R13 ;  /* 0x0000000f10107223 */ /* 0x004fc8000000000d */
[----:B---3--:R-:W-:-:S04]  /*04b0*/  FFMA R17, R17, R14, R16 ;  /* 0x0000000e11117223 */ /* 0x008fc80000000010 */
[----:B----4-:R-:W-:-:S04]  /*04c0*/  FFMA R17, R18, R19, R17 ;  /* 0x0000001312117223 */ /* 0x010fc80000000011 */
[----:B-----5:R-:W-:-:S04]  /*04d0*/  FFMA R17, R20, R21, R17 ;  /* 0x0000001514117223 */ /* 0x020fc80000000011 */
[----:B------:R-:W-:-:S04]  /*04e0*/  FFMA R22, R22, R23, R17 ;  /* 0x0000001716167223 */ /* 0x000fc80000000011 */
[----:B------:R-:W-:-:S04]  /*04f0*/  FFMA R9, R9, R8, R22 ;  /* 0x0000000809097223 */ /* 0x000fc80000000016 */
[----:B------:R-:W-:-:S04]  /*0500*/  FFMA R24, R24, R25, R9 ;  /* 0x0000001918187223 */ /* 0x000fc80000000009 */
[----:B------:R-:W-:-:S04]  /*0510*/  FFMA R11, R11, R10, R24 ;  /* 0x0000000a0b0b7223 */ /* 0x000fc80000000018 */
[----:B------:R-:W-:Y:S01]  /*0520*/  FFMA R14, R26, R27, R11 ;  /* 0x0000001b1a0e7223 */ /* 0x000fe2000000000b */
[----:B------:R-:W-:Y:S06]  /*0530*/  BRA.U UP0, `(.L_x_0) ;  /* 0xfffffffd00107547 */ /* 0x000fec000b83ffff */
[----:B------:R-:W0:Y:S01]  /*0540*/  LDC.64 R2, c[0x0][0x380] ;  /* 0x0000e000ff027b82 */ /* 0x000e220000000a00 */
[----:B------:R-:W-:-:S05]  /*0550*/  LEA R7, R7, R0, 0xc ;  /* 0x0000000007077211 */ /* 0x000fca00078e60ff */
[----:B0-----:R-:W-:-:S05]  /*0560*/  IMAD.WIDE R2, R7, 0x4, R2 ;  /* 0x0000000407027825 */ /* 0x001fca00078e0202 */
[----:B------:R-:W-:Y:S01]  /*0570*/  STG.E desc[UR10][R2.64], R14 ;  /* 0x0000000e02007986 */ /* 0x000fe2000c10190a */
[----:B------:R-:W-:Y:S05]  /*0580*/  EXIT ;  /* 0x000000000000794d */ /* 0x000fea0003800000 */
.L_x_1:
[----:B------:R-:W-:-:S00]  /*0590*/  BRA `(.L_x_1) ;  /* 0xfffffffc00fc7947 */ /* 0x000fc0000383ffff */
[----:B------:R-:W-:-:S00]  /*05a0*/  NOP ;  /* 0x0000000000007918 */ /* 0x000fc00000000000 */
        /* <DEDUP_REMOVED lines=13> */
.L_x_7:


//--------------------- .text._Z18convolution_kernelPfS_S_ --------------------------
	.section	.text._Z18convolution_kernelPfS_S_,"ax",@progbits
	.align	128
        .global         _Z18convolution_kernelPfS_S_
        .type           _Z18convolution_kernelPfS_S_,@function
        .size           _Z18convolution_kernelPfS_S_,(.L_x_8 - _Z18convolution_kernelPfS_S_)
        .other          _Z18convolution_kernelPfS_S_,@"STO_CUDA_ENTRY STV_DEFAULT"
_Z18convolution_kernelPfS_S_:
.text._Z18convolution_kernelPfS_S_:
[----:B------:R-:W-:Y:S01]  /*0000*/  LDC R1, c[0x0][0x37c] ;  /* 0x0000df00ff017b82 */ /* 0x000fe20000000800 */
[----:B------:R-:W0:Y:S01]  /*0010*/  S2R R3, SR_TID.Y ;  /* 0x0000000000037919 */ /* 0x000e220000002200 */
[----:B------:R-:W1:Y:S01]  /*0020*/  LDCU.64 UR4, c[0x0][0x358] ;  /* 0x00006b00ff0477ac */ /* 0x000e620008000a00 */
[----:B------:R-:W-:Y:S01]  /*0030*/  BSSY.RECONVERGENT B0, `(.L_x_2) ;  /* 0x0000026000007945 */ /* 0x000fe20003800200 */
[----:B------:R-:W2:Y:S01]  /*0040*/  S2R R5, SR_CTAID.X ;  /* 0x0000000000057919 */ /* 0x000ea20000002500 */
[----:B------:R-:W3:Y:S01]  /*0050*/  S2R R4, SR_TID.X ;  /* 0x0000000000047919 */ /* 0x000ee20000002100 */
[----:B------:R-:W4:Y:S01]  /*0060*/  S2R R6, SR_CTAID.Y ;  /* 0x0000000000067919 */ /* 0x000f220000002600 */
[----:B0-----:R-:W-:Y:S02]  /*0070*/  ISETP.GT.U32.AND P0, PT, R3, 0x1f, PT ;  /* 0x0000001f0300780c */ /* 0x001fe40003f04070 */
[----:B--2---:R-:W-:-:S11]  /*0080*/  SHF.L.U32 R5, R5, 0x4, RZ ;  /* 0x0000000405057819 */ /* 0x004fd600000006ff */
[----:B-1-34-:R-:W-:Y:S05]  /*0090*/  @P0 BRA `(.L_x_3) ;  /* 0x00000000007c0947 */ /* 0x01afea0003800000 */
[----:B------:R-:W0:Y:S01]  /*00a0*/  S2R R7, SR_CgaCtaId ;  /* 0x0000000000077919 */ /* 0x000e220000008800 */
[----:B------:R-:W-:Y:S01]  /*00b0*/  ISETP.GT.U32.AND P1, PT, R4, 0x1f, PT ;  /* 0x0000001f0400780c */ /* 0x000fe20003f24070 */
[----:B------:R-:W-:Y:S01]  /*00c0*/  BSSY.RECONVERGENT B1, `(.L_x_4) ;  /* 0x0000011000017945 */ /* 0x000fe20003800200 */
[----:B------:R-:W-:Y:S02]  /*00d0*/  MOV R0, 0x400 ;  /* 0x0000040000007802 */ /* 0x000fe40000000f00 */
[----:B------:R-:W-:Y:S02]  /*00e0*/  ISETP.GT.U32.OR P0, PT, R3, 0xf, P1 ;  /* 0x0000000f0300780c */ /* 0x000fe40000f04470 */
[----:B0-----:R-:W-:-:S05]  /*00f0*/  LEA R0, R7, R0, 0x18 ;  /* 0x0000000007007211 */ /* 0x001fca00078ec0ff */
[----:B------:R-:W-:-:S05]  /*0100*/  IMAD R7, R3, 0xc0, R0 ;  /* 0x000000c003077824 */ /* 0x000fca00078e0200 */
[----:B------:R-:W-:Y:S01]  /*0110*/  LEA R7, R4, R7, 0x2 ;  /* 0x0000000704077211 */ /* 0x000fe200078e10ff */
[----:B------:R-:W-:Y:S06]  /*0120*/  @P1 BRA `(.L_x_5) ;  /* 0x0000000000281947 */ /* 0x000fec0003800000 */
[----:B------:R-:W0:Y:S01]  /*0130*/  LDC.64 R8, c[0x0][0x388] ;  /* 0x0000e200ff087b82 */ /* 0x000e220000000a00 */
[----:B------:R-:W-:Y:S02]  /*0140*/  LEA R0, R6, R3, 0x4 ;  /* 0x0000000306007211 */ /* 0x000fe400078e20ff */
[----:B------:R-:W-:-:S03]  /*0150*/  ISETP.GT.U32.AND P1, PT, R4, 0xf, PT ;  /* 0x0000000f0400780c */ /* 0x000fc60003f24070 */
[----:B------:R-:W-:-:S05]  /*0160*/  IMAD R11, R0, 0x1010, R5 ;  /* 0x00001010000b7824 */ /* 0x000fca00078e0205 */
[----:B------:R-:W-:-:S05]  /*0170*/  IADD3 R11, PT, PT, R11, R4, RZ ;  /* 0x000000040b0b7210 */ /* 0x000fca0007ffe0ff */
[----:B0-----:R-:W-:-:S05]  /*0180*/  IMAD.WIDE R8, R11, 0x4, R8 ;  /* 0x000000040b087825 */ /* 0x001fca00078e0208 */
[----:B------:R-:W2:Y:S04]  /*0190*/  LDG.E R0, desc[UR4][R8.64] ;  /* 0x0000000408007981 */ /* 0x000ea8000c1e1900 */
[----:B------:R-:W3:Y:S04]  /*01a0*/  @!P1 LDG.E R2, desc[UR4][R8.64+0x40] ;  /* 0x0000400408029981 */ /* 0x000ee8000c1e1900 */
[----:B--2---:R0:W-:Y:S04]  /*01b0*/  STS [R7], R0 ;  /* 0x0000000007007388 */ /* 0x0041e80000000800 */
[----:B---3--:R0:W-:Y:S02]  /*01c0*/  @!P1 STS [R7+0x40], R2 ;  /* 0x0000400207009388 */ /* 0x0081e40000000800 */
.L_x_5:
[----:B------:R-:W-:Y:S05]  /*01d0*/  BSYNC.RECONVERGENT B1 ;  /* 0x0000000000017941 */ /* 0x000fea0003800200 */
.L_x_4:
[----:B------:R-:W-:Y:S05]  /*01e0*/  @P0 BRA `(.L_x_3) ;  /* 0x0000000000280947 */ /* 0x000fea0003800000 */
[----:B------:R-:W1:Y:S01]  /*01f0*/  LDC.64 R8, c[0x0][0x388] ;  /* 0x0000e200ff087b82 */ /* 0x000e620000000a00 */
[----:B0-----:R-:W-:Y:S02]  /*0200*/  LEA R0, R6, R3, 0x4 ;  /* 0x0000000306007211 */ /* 0x001fe400078e20ff */
[----:B------:R-:W-:-:S03]  /*0210*/  ISETP.GT.U32.AND P0, PT, R4, 0xf, PT ;  /* 0x0000000f0400780c */ /* 0x000fc60003f04070 */
[----:B------:R-:W-:-:S05]  /*0220*/  IMAD R11, R0, 0x1010, R5 ;  /* 0x00001010000b7824 */ /* 0x000fca00078e0205 */
[----:B------:R-:W-:-:S05]  /*0230*/  IADD3 R11, PT, PT, R11, 0x10100, R4 ;  /* 0x000101000b0b7810 */ /* 0x000fca0007ffe004 */
[----:B-1----:R-:W-:-:S05]  /*0240*/  IMAD.WIDE R8, R11, 0x4, R8 ;  /* 0x000000040b087825 */ /* 0x002fca00078e0208 */
[----:B------:R-:W2:Y:S04]  /*0250*/  LDG.E R0, desc[UR4][R8.64] ;  /* 0x0000000408007981 */ /* 0x000ea8000c1e1900 */
[----:B------:R-:W3:Y:S04]  /*0260*/  @!P0 LDG.E R2, desc[UR4][R8.64+0x40] ;  /* 0x0000400408028981 */ /* 0x000ee8000c1e1900 */
[----:B--2---:R1:W-:Y:S04]  /*0270*/  STS [R7+0xc00], R0 ;  /* 0x000c000007007388 */ /* 0x0043e80000000800 */
[----:B---3--:R1:W-:Y:S02]  /*0280*/  @!P0 STS [R7+0xc40], R2 ;  /* 0x000c400207008388 */ /* 0x0083e40000000800 */
.L_x_3:
[----:B------:R-:W-:Y:S05]  /*0290*/  BSYNC.RECONVERGENT B0 ;  /* 0x0000000000007941 */ /* 0x000fea0003800200 */
.L_x_2:
[----:B01----:R-:W0:Y:S01]  /*02a0*/  S2R R7, SR_CgaCtaId ;  /* 0x0000000000077919 */ /* 0x003e220000008800 */
[----:B------:R-:W-:Y:S01]  /*02b0*/  MOV R0, 0x400 ;  /* 0x0000040000007802 */ /* 0x000fe20000000f00 */
[----:B------:R-:W1:Y:S01]  /*02c0*/  LDCU.128 UR8, c[0x3][URZ] ;  /* 0x00c00000ff0877ac */ /* 0x000e620008000c00 */
[----:B------:R-:W2:Y:S01]  /*02d0*/  LDCU.128 UR12, c[0x3][0x10] ;  /* 0x00c00200ff0c77ac */ /* 0x000ea20008000c00 */
[----:B------:R-:W3:Y:S01]  /*02e0*/  LDCU UR6, c[0x3][0x480] ;  /* 0x00c09000ff0677ac */ /* 0x000ee20008000800 */
[----:B0-----:R-:W-:-:S05]  /*02f0*/  LEA R0, R7, R0, 0x18 ;  /* 0x0000000007007211 */ /* 0x001fca00078ec0ff */
[----:B------:R-:W-:Y:S01]  /*0300*/  IMAD R7, R3, 0xc0, R0 ;  /* 0x000000c003077824 */ /* 0x000fe200078e0200 */
[----:B------:R-:W-:-:S04]  /*0310*/  LEA R3, R6, R3, 0x4 ;  /* 0x0000000306037211 */ /* 0x000fc800078e20ff */
[----:B------:R-:W-:Y:S01]  /*0320*/  LEA R2, R4, R7, 0x2 ;  /* 0x0000000704027211 */ /* 0x000fe200078e10ff */
[----:B------:R-:W-:Y:S01]  /*0330*/  BAR.SYNC.DEFER_BLOCKING 0x0 ;  /* 0x0000000000007b1d */ /* 0x000fe20000010000 */
[----:B------:R-:W-:-:S04]  /*0340*/  IADD3 R4, PT, PT, R5, R4, RZ ;  /* 0x0000000405047210 */ /* 0x000fc80007ffe0ff */
[----:B------:R-:W-:Y:S01]  /*0350*/  LEA R3, R3, R4, 0xc ;  /* 0x0000000403037211 */ /* 0x000fe200078e60ff */
[----:B------:R-:W1:Y:S04]  /*0360*/  LDS R0, [R2] ;  /* 0x0000000002007984 */ /* 0x000e680000000800 */
[----:B------:R-:W0:Y:S04]  /*0370*/  LDS R10, [R2+0x4] ;  /* 0x00000400020a7984 */ /* 0x000e280000000800 */
[----:B------:R-:W4:Y:S04]  /*0380*/  LDS R11, [R2+0x8] ;  /* 0x00000800020b7984 */ /* 0x000f280000000800 */
[----:B------:R-:W5:Y:S04]  /*0390*/  LDS R12, [R2+0xc] ;  /* 0x00000c00020c7984 */ /* 0x000f680000000800 */
[----:B------:R-:W2:Y:S04]  /*03a0*/  LDS R13, [R2+0x10] ;  /* 0x00001000020d7984 */ /* 0x000ea80000000800 */
[----:B------:R-:W3:Y:S04]  /*03b0*/  LDS R14, [R2+0x14] ;  /* 0x00001400020e7984 */ /* 0x000ee80000000800 */
[----:B------:R-:W3:Y:S04]  /*03c0*/  LDS R15, [R2+0x18] ;  /* 0x00001800020f7984 */ /* 0x000ee80000000800 */
[----:B------:R-:W3:Y:S04]  /*03d0*/  LDS R16, [R2+0x1c] ;  /* 0x00001c0002107984 */ /* 0x000ee80000000800 */
[----:B------:R-:W3:Y:S04]  /*03e0*/  LDS R8, [R2+0x20] ;  /* 0x0000200002087984 */ /* 0x000ee80000000800 */
[----:B------:R-:W3:Y:S01]  /*03f0*/  LDS R7, [R2+0x24] ;  /* 0x0000240002077984 */ /* 0x000ee20000000800 */
[----:B-1----:R-:W-:-:S03]  /*0400*/  FFMA R9, R0, UR8, RZ ;  /* 0x0000000800097c23 */ /* 0x002fc600080000ff */
[----:B------:R-:W1:Y:S01]  /*0410*/  LDS R0, [R2+0x28] ;  /* 0x0000280002007984 */ /* 0x000e620000000800 */
[----:B0-----:R-:W-:-:S03]  /*0420*/  FFMA R10, R10, UR9, R9 ;  /* 0x000000090a0a7c23 */ /* 0x001fc60008000009 */
[----:B------:R-:W0:Y:S01]  /*0430*/  LDS R9, [R2+0x2c] ;  /* 0x00002c0002097984 */ /* 0x000e220000000800 */
[----:B----4-:R-:W-:-:S03]  /*0440*/  FFMA R11, R11, UR10, R10 ;  /* 0x0000000a0b0b7c23 */ /* 0x010fc6000800000a */
[----:B------:R-:W4:Y:S01]  /*0450*/  LDS R10, [R2+0x30] ;  /* 0x00003000020a7984 */ /* 0x000f220000000800 */
[----:B-----5:R-:W-:Y:S01]  /*0460*/  FFMA R12, R12, UR11, R11 ;  /* 0x0000000b0c0c7c23 */ /* 0x020fe2000800000b */
[----:B------:R-:W5:Y:S02]  /*0470*/  LDCU.128 UR8, c[0x3][0x20] ;  /* 0x00c00400ff0877ac */ /* 0x000f640008000c00 */
[----:B------:R-:W4:Y:S01]  /*0480*/  LDS R11, [R2+0x34] ;  /* 0x00003400020b7984 */ /* 0x000f220000000800 */
[----:B--2---:R-:W-:-:S03]  /*0490*/  FFMA R13, R13, UR12, R12 ;  /* 0x0000000c0d0d7c23 */ /* 0x004fc6000800000c */
[----:B------:R-:W2:Y:S01]  /*04a0*/  LDS R12, [R2+0x38] ;  /* 0x00003800020c7984 */ /* 0x000ea20000000800 */
[----:B---3--:R-:W-:-:S03]  /*04b0*/  FFMA R14, R14, UR13, R13 ;  /* 0x0000000d0e0e7c23 */ /* 0x008fc6000800000d */
[----:B------:R-:W3:Y:S01]  /*04c0*/  LDS R13, [R2+0x3c] ;  /* 0x00003c00020d7984 */ /* 0x000ee20000000800 */
[----:B------:R-:W-:-:S03]  /*04d0*/  FFMA R15, R15, UR14, R14 ;  /* 0x0000000e0f0f7c23 */ /* 0x000fc6000800000e */
[----:B------:R-:W3:Y:S01]  /*04e0*/  LDS R14, [R2+0x40] ;  /* 0x00004000020e7984 */ /* 0x000ee20000000800 */
[----:B------:R-:W-:Y:S01]  /*04f0*/  FFMA R17, R16, UR15, R15 ;  /* 0x0000000f10117c23 */ /* 0x000fe2000800000f */
[----:B------:R-:W4:Y:S02]  /*0500*/  LDCU.128 UR12, c[0x3][0x30] ;  /* 0x00c00600ff0c77ac */ /* 0x000f240008000c00 */
[----:B------:R-:W3:Y:S01]  /*0510*/  LDS R15, [R2+0xc0] ;  /* 0x0000c000020f7984 */ /* 0x000ee20000000800 */
[----:B-----5:R-:W-:-:S03]  /*0520*/  FFMA R16, R8, UR8, R17 ;  /* 0x0000000808107c23 */ /* 0x020fc60008000011 */
[----:B------:R-:W5:Y:S01]  /*0530*/  LDS R8, [R2+0xc4] ;  /* 0x0000c40002087984 */ /* 0x000f620000000800 */
[----:B------:R-:W-:-:S03]  /*0540*/  FFMA R17, R7, UR9, R16 ;  /* 0x0000000907117c23 */ /* 0x000fc60008000010 */
[----:B------:R-:W5:Y:S01]  /*0550*/  LDS R7, [R2+0xc8] ;  /* 0x0000c80002077984 */ /* 0x000f620000000800 */
[----:B-1----:R-:W-:-:S03]  /*0560*/  FFMA R16, R0, UR10, R17 ;  /* 0x0000000a00107c23 */ /* 0x002fc60008000011 */
[----:B------:R-:W1:Y:S01]  /*0570*/  LDS R0, [R2+0xcc] ;  /* 0x0000cc0002007984 */ /* 0x000e620000000800 */
[----:B0-----:R-:W-:Y:S01]  /*0580*/  FFMA R17, R9, UR11, R16 ;  /* 0x0000000b09117c23 */ /* 0x001fe20008000010 */
[----:B------:R-:W0:Y:S02]  /*0590*/  LDCU.128 UR8, c[0x3][0x40] ;  /* 0x00c00800ff0877ac */ /* 0x000e240008000c00 */
[----:B------:R-:W1:Y:S01]  /*05a0*/  LDS R9, [R2+0xd0] ;  /* 0x0000d00002097984 */ /* 0x000e620000000800 */
[----:B----4-:R-:W-:-:S03]  /*05b0*/  FFMA R16, R10, UR12, R17 ;  /* 0x0000000c0a107c23 */ /* 0x010fc60008000011 */
[----:B------:R-:W4:Y:S01]  /*05c0*/  LDS R10, [R2+0xd4] ;  /* 0x0000d400020a7984 */ /* 0x000f220000000800 */
[----:B------:R-:W-:-:S03]  /*05d0*/  FFMA R17, R11, UR13, R16 ;  /* 0x0000000d0b117c23 */ /* 0x000fc60008000010 */
[----:B------:R-:W4:Y:S01]  /*05e0*/  LDS R11, [R2+0xd8] ;  /* 0x0000d800020b7984 */ /* 0x000f220000000800 */
[----:B--2---:R-:W-:-:S03]  /*05f0*/  FFMA R16, R12, UR14, R17 ;  /* 0x0000000e0c107c23 */ /* 0x004fc60008000011 */
[----:B------:R-:W2:Y:S01]  /*0600*/  LDS R12, [R2+0xdc] ;  /* 0x0000dc00020c7984 */ /* 0x000ea20000000800 */
[----:B---3--:R-:W-:Y:S01]  /*0610*/  FFMA R17, R13, UR15, R16 ;  /* 0x0000000f0d117c23 */ /* 0x008fe20008000010 */
[----:B------:R-:W1:Y:S02]  /*0620*/  LDCU.128 UR12, c[0x3][0x50] ;  /* 0x00c00a00ff0c77ac */ /* 0x000e640008000c00 */
[----:B------:R-:W3:Y:S01]  /*0630*/  LDS R13, [R2+0xe0] ;  /* 0x0000e000020d7984 */ /* 0x000ee20000000800 */
[----:B0-----:R-:W-:-:S03]  /*0640*/  FFMA R16, R14, UR8, R17 ;  /* 0x000000080e107c23 */ /* 0x001fc60008000011 */
[----:B------:R-:W0:Y:S01]  /*0650*/  LDS R14, [R2+0xe4] ;  /* 0x0000e400020e7984 */ /* 0x000e220000000800 */
[----:B------:R-:W-:-:S03]  /*0660*/  FFMA R17, R15, UR9, R16 ;  /* 0x000000090f117c23 */ /* 0x000fc60008000010 */
[----:B------:R-:W0:Y:S01]  /*0670*/  LDS R15, [R2+0xe8] ;  /* 0x0000e800020f7984 */ /* 0x000e220000000800 */
[----:B-----5:R-:W-:-:S03]  /*0680*/  FFMA R16, R8, UR10, R17 ;  /* 0x0000000a08107c23 */ /* 0x020fc60008000011 */
[----:B------:R-:W5:Y:S01]  /*0690*/  LDS R8, [R2+0xec] ;  /* 0x0000ec0002087984 */ /* 0x000f620000000800 */
[----:B------:R-:W-:Y:S01]  /*06a0*/  FFMA R17, R7, UR11, R16 ;  /* 0x0000000b07117c23 */ /* 0x000fe20008000010 */
[----:B------:R-:W2:Y:S02]  /*06b0*/  LDCU.128 UR8, c[0x3][0x60] ;  /* 0x00c00c00ff0877ac */ /* 0x000ea40008000c00 */
[----:B------:R-:W5:Y:S01]  /*06c0*/  LDS R7, [R2+0xf0] ;  /* 0x0000f00002077984 */ /* 0x000f620000000800 */
[----:B-1----:R-:W-:-:S03]  /*06d0*/  FFMA R16, R0, UR12, R17 ;  /* 0x0000000c00107c23 */ /* 0x002fc60008000011 */
[----:B------:R-:W1:Y:S01]  /*06e0*/  LDS R0, [R2+0xf4] ;  /* 0x0000f40002007984 */ /* 0x000e620000000800 */
[----:B------:R-:W-:-:S03]  /*06f0*/  FFMA R17, R9, UR13, R16 ;  /* 0x0000000d09117c23 */ /* 0x000fc60008000010 */
[----:B------:R-:W1:Y:S01]  /*0700*/  LDS R9, [R2+0xf8] ;  /* 0x0000f80002097984 */ /* 0x000e620000000800 */
[----:B----4-:R-:W-:-:S03]  /*0710*/  FFMA R16, R10, UR14, R17 ;  /* 0x0000000e0a107c23 */ /* 0x010fc60008000011 */
[----:B------:R-:W4:Y:S01]  /*0720*/  LDS R10, [R2+0xfc] ;  /* 0x0000fc00020a7984 */ /* 0x000f220000000800 */
[----:B------:R-:W-:Y:S01]  /*0730*/  FFMA R17, R11, UR15, R16 ;  /* 0x0000000f0b117c23 */ /* 0x000fe20008000010 */
[----:B------:R-:W5:Y:S02]  /*0740*/  LDCU.128 UR12, c[0x3][0x70] ;  /* 0x00c00e00ff0c77ac */ /* 0x000f640008000c00 */
[----:B------:R-:W4:Y:S01]  /*0750*/  LDS R11, [R2+0x100] ;  /* 0x00010000020b7984 */ /* 0x000f220000000800 */
[----:B--2---:R-:W-:-:S03]  /*0760*/  FFMA R16, R12, UR8, R17 ;  /* 0x000000080c107c23 */ /* 0x004fc60008000011 */
[----:B------:R-:W2:Y:S01]  /*0770*/  LDS R12, [R2+0x180] ;  /* 0x00018000020c7984 */ /* 0x000ea20000000800 */
[----:B---3--:R-:W-:-:S03]  /*0780*/  FFMA R17, R13, UR9, R16 ;  /* 0x000000090d117c23 */ /* 0x008fc60008000010 */
[----:B------:R-:W3:Y:S01]  /*0790*/  LDS R13, [R2+0x184] ;  /* 0x00018400020d7984 */ /* 0x000ee20000000800 */
[----:B0-----:R-:W-:-:S03]  /*07a0*/  FFMA R16, R14, UR10, R17 ;  /* 0x0000000a0e107c23 */ /* 0x001fc60008000011 */
[----:B------:R-:W0:Y:S01]  /*07b0*/  LDS R14, [R2+0x188] ;  /* 0x00018800020e7984 */ /* 0x000e220000000800 */
[----:B------:R-:W-:Y:S01]  /*07c0*/  FFMA R17, R15, UR11, R16 ;  /* 0x0000000b0f117c23 */ /* 0x000fe20008000010 */
[----:B------:R-:W4:Y:S02]  /*07d0*/  LDCU.128 UR8, c[0x3][0x80] ;  /* 0x00c01000ff0877ac */ /* 0x000f240008000c00 */
[----:B------:R-:W0:Y:S01]  /*07e0*/  LDS R15, [R2+0x18c] ;  /* 0x00018c00020f7984 */ /* 0x000e220000000800 */
[----:B-----5:R-:W-:-:S03]  /*07f0*/  FFMA R16, R8, UR12, R17 ;  /* 0x0000000c08107c23 */ /* 0x020fc60008000011 */
[----:B------:R-:W5:Y:S01]  /*0800*/  LDS R8, [R2+0x190] ;  /* 0x0001900002087984 */ /* 0x000f620000000800 */
[----:B------:R-:W-:-:S03]  /*0810*/  FFMA R17, R7, UR13, R16 ;  /* 0x0000000d07117c23 */ /* 0x000fc60008000010 */
[----:B------:R-:W5:Y:S01]  /*0820*/  LDS R7, [R2+0x194] ;  /* 0x0001940002077984 */ /* 0x000f620000000800 */
[----:B-1----:R-:W-:-:S03]  /*0830*/  FFMA R16, R0, UR14, R17 ;  /* 0x0000000e00107c23 */ /* 0x002fc60008000011 */
[----:B------:R-:W1:Y:S01]  /*0840*/  LDS R0, [R2+0x198] ;  /* 0x0001980002007984 */ /* 0x000e620000000800 */
[----:B------:R-:W-:Y:S01]  /*0850*/  FFMA R17, R9, UR15, R16 ;  /* 0x0000000f09117c23 */ /* 0x000fe20008000010 */
        /* <DEDUP_REMOVED lines=558> */
[----:B------:R-:W2:Y:S01]  /*2b40*/  LDCU.128 UR12, c[0x3][0x470] ;  /* 0x00c08e00ff0c77ac */ /* 0x000ea20008000c00 */
[----:B------:R-:W0:Y:S02]  /*2b50*/  LDC.64 R12, c[0x0][0x380] ;  /* 0x0000e000ff0c7b82 */ /* 0x000e240000000a00 */
[----:B-1----:R-:W-:-:S04]  /*2b60*/  FFMA R7, R0, UR8, R7 ;  /* 0x0000000800077c23 */ /* 0x002fc80008000007 */
[----:B------:R-:W-:-:S04]  /*2b70*/  FFMA R16, R16, UR9, R7 ;  /* 0x0000000910107c23 */ /* 0x000fc80008000007 */
[----:B----4-:R-:W-:-:S04]  /*2b80*/  FFMA R9, R9, UR10, R16 ;  /* 0x0000000a09097c23 */ /* 0x010fc80008000010 */
[----:B------:R-:W-:-:S04]  /*2b90*/  FFMA R10, R10, UR11, R9 ;  /* 0x0000000b0a0a7c23 */ /* 0x000fc80008000009 */
[----:B--2---:R-:W-:-:S04]  /*2ba0*/  FFMA R10, R11, UR12, R10 ;  /* 0x0000000c0b0a7c23 */ /* 0x004fc8000800000a */
[----:B---3--:R-:W-:Y:S01]  /*2bb0*/  FFMA R17, R17, UR13, R10 ;  /* 0x0000000d11117c23 */ /* 0x008fe2000800000a */
[----:B0-----:R-:W-:-:S04]  /*2bc0*/  IMAD.WIDE R12, R3, 0x4, R12 ;  /* 0x00000004030c7825 */ /* 0x001fc800078e020c */
[----:B------:R-:W-:-:S04]  /*2bd0*/  FFMA R14, R14, UR14, R17 ;  /* 0x0000000e0e0e7c23 */ /* 0x000fc80008000011 */
[----:B------:R-:W-:-:S04]  /*2be0*/  FFMA R15, R15, UR15, R14 ;  /* 0x0000000f0f0f7c23 */ /* 0x000fc8000800000e */
[----:B-----5:R-:W-:-:S05]  /*2bf0*/  FFMA R15, R8, UR6, R15 ;  /* 0x00000006080f7c23 */ /* 0x020fca000800000f */
[----:B------:R-:W-:Y:S01]  /*2c00*/  STG.E desc[UR4][R12.64], R15 ;  /* 0x0000000f0c007986 */ /* 0x000fe2000c101904 */
[----:B------:R-:W-:Y:S05]  /*2c10*/  EXIT ;  /* 0x000000000000794d */ /* 0x000fea0003800000 */
.L_x_6:
        /* <DEDUP_REMOVED lines=14> */
.L_x_8:


//--------------------- .nv.shared.reserved.0     --------------------------
	.section	.nv.shared.reserved.0,"aw",@nobits
	.weak		__nv_reservedSMEM_offset_0_alias
	.size		__nv_reservedSMEM_offset_0_alias, 0, 64
	.other		__nv_reservedSMEM_offset_0_alias,@"STO_CUDA_RESERVED_SHARED STV_DEFAULT"
__nv_reservedSMEM_offset_0_alias:
	.zero		0
	.zero		64


//--------------------- .nv.shared._Z18convolution_kernelPfS_S_ --------------------------
	.section	.nv.shared._Z18convolution_kernelPfS_S_,"aw",@nobits
	.sectionflags	@""
	.align	4
.nv.shared._Z18convolution_kernelPfS_S_:
	.zero		7168


//--------------------- .nv.constant0._Z17convolution_naivePfS_S_ --------------------------
	.section	.nv.constant0._Z17convolution_naivePfS_S_,"a",@progbits
	.sectionflags	@""
	.align	4
.nv.constant0._Z17convolution_naivePfS_S_:
	.zero		920


//--------------------- .nv.constant0._Z18convolution_kernelPfS_S_ --------------------------
	.section	.nv.constant0._Z18convolution_kernelPfS_S_,"a",@progbits
	.sectionflags	@""
	.align	4
.nv.constant0._Z18convolution_kernelPfS_S_:
	.zero		920


//--------------------- SYMBOLS --------------------------

	.type		.nv.reservedSmem.offset0,@object
	.size		.nv.reservedSmem.offset0,0x4
	.type		.nv.reservedSmem.cap,@object
	.size		.nv.reservedSmem.cap,0x4
